//
// Generated by NVIDIA NVVM Compiler
//
// Compiler Build ID: CL-36424714
// Cuda compilation tools, release 13.0, V13.0.88
// Based on NVVM 20.0.0
//

.version 9.0
.target sm_100
.address_size 64

	// .globl	candidate4
// _ZZ10candidate4E15pad_temp_shared has been demoted
// _ZZ10candidate4E13kernel_shared has been demoted

.visible .entry candidate4(
	.param .u64 .ptr .align 1 candidate4_param_0,
	.param .u64 .ptr .align 1 candidate4_param_1,
	.param .u64 .ptr .align 1 candidate4_param_2
)
.maxntid 512
{
	.reg .pred 	%p<39>;
	.reg .b16 	%rs<19>;
	.reg .b32 	%r<251>;
	.reg .b32 	%f<553>;
	.reg .b64 	%rd<45>;
	// demoted variable
	.shared .align 4 .b8 _ZZ10candidate4E15pad_temp_shared[13056];
	// demoted variable
	.shared .align 4 .b8 _ZZ10candidate4E13kernel_shared[1152];
	mov.u32 	%r22, %ctaid.x;
	mul.hi.u32 	%r23, %r22, 1402438301;
	shr.u32 	%r7, %r23, 4;
	mul.lo.s32 	%r24, %r7, 49;
	sub.s32 	%r25, %r22, %r24;
	cvt.u16.u32 	%rs2, %r25;
	mul.lo.s16 	%rs3, %rs2, 37;
	shr.u16 	%rs4, %rs3, 8;
	sub.s16 	%rs5, %rs2, %rs4;
	and.b16  	%rs6, %rs5, 254;
	shr.u16 	%rs7, %rs6, 1;
	add.s16 	%rs8, %rs7, %rs4;
	and.b16  	%rs9, %rs8, 252;
	shr.u16 	%rs10, %rs9, 2;
	mul.wide.u16 	%r26, %rs10, 32;
	mov.u32 	%r27, %tid.x;
	shr.u32 	%r28, %r27, 5;
	or.b32  	%r1, %r26, %r28;
	mul.hi.u32 	%r29, %r22, -1840700269;
	shr.u32 	%r30, %r29, 2;
	mul.lo.s32 	%r31, %r30, 7;
	sub.s32 	%r32, %r22, %r31;
	shl.b32 	%r2, %r32, 5;
	mul.wide.u16 	%r3, %rs10, 7168;
	cvt.u16.u32 	%rs11, %r28;
	mov.b16 	%rs12, 7168;
	mov.b32 	%r33, {%rs11, %rs12};
	cvt.u32.u16 	%r34, %rs10;
	mov.b32 	%r35, 65504;
	prmt.b32 	%r36, %r35, %r34, 0x3340U;
	prmt.b32 	%r37, %r38, %r39, 0x3340U;
	prmt.b32 	%r40, %r36, %r37, 0x5410U;
	mov.b32 	%r245, 0;
	dp2a.lo.u32.u32 	%r4, %r33, %r40, %r245;
	setp.lt.u32 	%p4, %r27, 64;
	selp.b32 	%r41, 32, -2, %p4;
	add.s32 	%r42, %r41, %r28;
	or.b32  	%r43, %r26, %r42;
	setp.eq.s32 	%p5, %r43, 0;
	add.s32 	%r44, %r26, %r42;
	setp.gt.u32 	%p6, %r44, 224;
	or.pred  	%p1, %p5, %p6;
	setp.lt.u32 	%p7, %r27, 128;
	selp.b32 	%r46, 30, -4, %p7;
	add.s32 	%r47, %r46, %r28;
	or.b32  	%r48, %r26, %r47;
	setp.eq.s32 	%p8, %r48, 0;
	add.s32 	%r49, %r26, %r47;
	setp.gt.u32 	%p9, %r49, 224;
	or.pred  	%p2, %p8, %p9;
	cvt.u16.u32 	%rs13, %r27;
	or.b16  	%rs14, %rs13, 2048;
	mul.hi.u16 	%rs15, %rs14, 241;
	shr.u16 	%rs16, %rs15, 2;
	cvt.u32.u16 	%r51, %rs16;
	prmt.b32 	%r52, %r34, %r51, 0x3340U;
	prmt.b32 	%r53, %r52, %r37, 0x5410U;
	mov.b32 	%r54, -1006625792;
	dp2a.lo.u32.u32 	%r5, %r54, %r53, %r245;
	add.s32 	%r6, %r1, 28;
	or.b16  	%rs17, %rs13, 3072;
	mul.hi.u16 	%rs18, %rs17, 241;
	shr.u16 	%rs1, %rs18, 2;
	mov.f32 	%f418, 0f00000000;
	mov.f32 	%f419, %f418;
	mov.f32 	%f420, %f418;
	mov.f32 	%f421, %f418;
	mov.f32 	%f422, %f418;
	mov.f32 	%f423, %f418;
	mov.f32 	%f424, %f418;
	mov.f32 	%f425, %f418;
	mov.f32 	%f426, %f418;
	mov.f32 	%f427, %f418;
	mov.f32 	%f428, %f418;
	mov.f32 	%f429, %f418;
	mov.f32 	%f489, %f418;
	mov.f32 	%f491, %f418;
	mov.f32 	%f493, %f418;
	mov.f32 	%f495, %f418;
	mov.f32 	%f434, %f418;
	mov.f32 	%f435, %f418;
	mov.f32 	%f436, %f418;
	mov.f32 	%f437, %f418;
	mov.f32 	%f438, %f418;
	mov.f32 	%f439, %f418;
	mov.f32 	%f440, %f418;
	mov.f32 	%f441, %f418;
	mov.f32 	%f442, %f418;
	mov.f32 	%f443, %f418;
	mov.f32 	%f444, %f418;
	mov.f32 	%f445, %f418;
	mov.f32 	%f497, %f418;
	mov.f32 	%f499, %f418;
	mov.f32 	%f501, %f418;
	mov.f32 	%f503, %f418;
	mov.f32 	%f450, %f418;
	mov.f32 	%f451, %f418;
	mov.f32 	%f452, %f418;
	mov.f32 	%f453, %f418;
	mov.f32 	%f454, %f418;
	mov.f32 	%f455, %f418;
	mov.f32 	%f456, %f418;
	mov.f32 	%f457, %f418;
	mov.f32 	%f458, %f418;
	mov.f32 	%f459, %f418;
	mov.f32 	%f460, %f418;
	mov.f32 	%f461, %f418;
	mov.f32 	%f490, %f418;
	mov.f32 	%f492, %f418;
	mov.f32 	%f494, %f418;
	mov.f32 	%f496, %f418;
	mov.f32 	%f466, %f418;
	mov.f32 	%f467, %f418;
	mov.f32 	%f468, %f418;
	mov.f32 	%f469, %f418;
	mov.f32 	%f470, %f418;
	mov.f32 	%f471, %f418;
	mov.f32 	%f472, %f418;
	mov.f32 	%f473, %f418;
	mov.f32 	%f474, %f418;
	mov.f32 	%f475, %f418;
	mov.f32 	%f476, %f418;
	mov.f32 	%f477, %f418;
	mov.f32 	%f498, %f418;
	mov.f32 	%f500, %f418;
	mov.f32 	%f502, %f418;
	mov.f32 	%f504, %f418;
$L__BB0_1:
	setp.eq.s32 	%p10, %r1, 0;
	bar.sync 	0;
	mov.f32 	%f482, 0f00000000;
	@%p10 bra 	$L__BB0_4;
	add.s32 	%r56, %r245, %r2;
	mov.u32 	%r57, %tid.x;
	and.b32  	%r59, %r57, 31;
	or.b32  	%r60, %r56, %r59;
	setp.eq.s32 	%p11, %r60, 0;
	sub.s32 	%r61, 225, %r59;
	setp.ge.u32 	%p12, %r56, %r61;
	or.pred  	%p13, %p11, %p12;
	@%p13 bra 	$L__BB0_4;
	ld.param.u64 	%rd36, [candidate4_param_0];
	mov.u32 	%r62, %tid.x;
	and.b32  	%r63, %r62, 31;
	add.s32 	%r64, %r245, %r2;
	add.s32 	%r65, %r63, %r64;
	add.s32 	%r66, %r65, %r4;
	add.s32 	%r67, %r66, -225;
	cvta.to.global.u64 	%rd4, %rd36;
	mul.wide.s32 	%rd5, %r67, 4;
	add.s64 	%rd6, %rd4, %rd5;
	ld.global.nc.f32 	%f482, [%rd6];
$L__BB0_4:
	mov.u32 	%r68, %tid.x;
	shl.b32 	%r70, %r68, 2;
	mov.u32 	%r71, _ZZ10candidate4E15pad_temp_shared;
	add.s32 	%r72, %r71, %r70;
	st.shared.f32 	[%r72], %f482;
	add.s32 	%r74, %r245, %r2;
	and.b32  	%r75, %r68, 31;
	or.b32  	%r76, %r74, %r75;
	setp.eq.s32 	%p14, %r76, 0;
	sub.s32 	%r77, 224, %r75;
	setp.gt.u32 	%p15, %r74, %r77;
	or.pred  	%p3, %p14, %p15;
	mov.f32 	%f483, 0f00000000;
	@%p3 bra 	$L__BB0_6;
	ld.param.u64 	%rd37, [candidate4_param_0];
	mov.u32 	%r78, %tid.x;
	and.b32  	%r79, %r78, 31;
	add.s32 	%r80, %r2, %r79;
	add.s32 	%r81, %r80, %r4;
	add.s32 	%r82, %r81, %r245;
	cvta.to.global.u64 	%rd7, %rd37;
	mul.wide.u32 	%rd8, %r82, 4;
	add.s64 	%rd9, %rd7, %rd8;
	ld.global.nc.f32 	%f483, [%rd9+13436];
$L__BB0_6:
	mov.u32 	%r83, %tid.x;
	and.b32  	%r85, %r83, 31;
	sub.s32 	%r86, 224, %r85;
	add.s32 	%r88, %r245, %r2;
	setp.gt.u32 	%p16, %r88, %r86;
	or.b32  	%r89, %r88, %r85;
	setp.eq.s32 	%p17, %r89, 0;
	shl.b32 	%r90, %r83, 2;
	mov.u32 	%r91, _ZZ10candidate4E15pad_temp_shared;
	add.s32 	%r92, %r91, %r90;
	st.shared.f32 	[%r92+2048], %f483;
	or.pred  	%p18, %p1, %p17;
	or.pred  	%p19, %p18, %p16;
	mov.f32 	%f484, 0f00000000;
	@%p19 bra 	$L__BB0_8;
	ld.param.u64 	%rd38, [candidate4_param_0];
	mov.u32 	%r93, %tid.x;
	setp.gt.u32 	%p20, %r93, 63;
	selp.b32 	%r94, 50176, 0, %p20;
	and.b32  	%r95, %r93, 31;
	or.b32  	%r96, %r95, %r94;
	add.s32 	%r97, %r96, %r2;
	setp.lt.u32 	%p21, %r93, 64;
	selp.b32 	%r98, 32, -2, %p21;
	shr.u32 	%r99, %r93, 5;
	add.s32 	%r100, %r98, %r99;
	mad.lo.s32 	%r101, %r100, 224, %r97;
	add.s32 	%r102, %r101, %r3;
	add.s32 	%r103, %r102, %r245;
	add.s32 	%r104, %r103, -225;
	cvta.to.global.u64 	%rd10, %rd38;
	mul.wide.s32 	%rd11, %r104, 4;
	add.s64 	%rd12, %rd10, %rd11;
	ld.global.nc.f32 	%f484, [%rd12];
$L__BB0_8:
	mov.u32 	%r105, %tid.x;
	shl.b32 	%r106, %r105, 2;
	mov.u32 	%r107, _ZZ10candidate4E15pad_temp_shared;
	add.s32 	%r108, %r107, %r106;
	st.shared.f32 	[%r108+4096], %f484;
	mov.f32 	%f485, 0f00000000;
	@%p3 bra 	$L__BB0_10;
	ld.param.u64 	%rd39, [candidate4_param_0];
	mov.u32 	%r109, %tid.x;
	and.b32  	%r110, %r109, 31;
	add.s32 	%r111, %r2, %r110;
	add.s32 	%r112, %r111, %r4;
	add.s32 	%r113, %r112, %r245;
	cvta.to.global.u64 	%rd13, %rd39;
	mul.wide.u32 	%rd14, %r113, 4;
	add.s64 	%rd15, %rd13, %rd14;
	ld.global.nc.f32 	%f485, [%rd15+212348];
$L__BB0_10:
	mov.u32 	%r114, %tid.x;
	and.b32  	%r116, %r114, 31;
	sub.s32 	%r117, 224, %r116;
	add.s32 	%r119, %r245, %r2;
	setp.gt.u32 	%p22, %r119, %r117;
	or.b32  	%r120, %r119, %r116;
	setp.eq.s32 	%p23, %r120, 0;
	shl.b32 	%r121, %r114, 2;
	mov.u32 	%r122, _ZZ10candidate4E15pad_temp_shared;
	add.s32 	%r123, %r122, %r121;
	st.shared.f32 	[%r123+6144], %f485;
	or.pred  	%p24, %p2, %p23;
	or.pred  	%p25, %p24, %p22;
	mov.f32 	%f486, 0f00000000;
	@%p25 bra 	$L__BB0_12;
	ld.param.u64 	%rd40, [candidate4_param_0];
	mov.u32 	%r124, %tid.x;
	setp.lt.u32 	%p26, %r124, 128;
	selp.b32 	%r125, 30, -4, %p26;
	shr.u32 	%r126, %r124, 5;
	add.s32 	%r127, %r125, %r126;
	mad.lo.s32 	%r128, %r127, 224, %r245;
	and.b32  	%r129, %r124, 31;
	add.s32 	%r130, %r129, %r2;
	add.s32 	%r131, %r130, %r128;
	add.s32 	%r132, %r131, %r5;
	add.s32 	%r133, %r132, -225;
	cvta.to.global.u64 	%rd16, %rd40;
	mul.wide.u32 	%rd17, %r133, 4;
	add.s64 	%rd18, %rd16, %rd17;
	ld.global.nc.f32 	%f486, [%rd18];
$L__BB0_12:
	mov.u32 	%r134, %tid.x;
	shl.b32 	%r135, %r134, 2;
	mov.u32 	%r136, _ZZ10candidate4E15pad_temp_shared;
	add.s32 	%r137, %r136, %r135;
	st.shared.f32 	[%r137+8192], %f486;
	mov.f32 	%f487, 0f00000000;
	@%p3 bra 	$L__BB0_14;
	ld.param.u64 	%rd41, [candidate4_param_0];
	mov.u32 	%r138, %tid.x;
	and.b32  	%r139, %r138, 31;
	add.s32 	%r140, %r2, %r139;
	add.s32 	%r141, %r140, %r4;
	add.s32 	%r142, %r141, %r245;
	cvta.to.global.u64 	%rd19, %rd41;
	mul.wide.u32 	%rd20, %r142, 4;
	add.s64 	%rd21, %rd19, %rd20;
	ld.global.nc.f32 	%f487, [%rd21+411260];
$L__BB0_14:
	mov.u32 	%r143, %tid.x;
	setp.gt.u32 	%p27, %r143, 191;
	shl.b32 	%r144, %r143, 2;
	mov.u32 	%r145, _ZZ10candidate4E15pad_temp_shared;
	add.s32 	%r146, %r145, %r144;
	st.shared.f32 	[%r146+10240], %f487;
	@%p27 bra 	$L__BB0_18;
	mov.u32 	%r148, %tid.x;
	and.b32  	%r150, %r148, 31;
	sub.s32 	%r151, 224, %r150;
	add.s32 	%r153, %r245, %r2;
	setp.gt.u32 	%p29, %r153, %r151;
	or.b32  	%r154, %r153, %r150;
	setp.eq.s32 	%p30, %r154, 0;
	setp.gt.u32 	%p31, %r6, 224;
	or.pred  	%p32, %p31, %p29;
	or.pred  	%p33, %p32, %p30;
	mov.f32 	%f488, 0f00000000;
	@%p33 bra 	$L__BB0_17;
	ld.param.u64 	%rd42, [candidate4_param_0];
	cvt.u64.u32 	%rd22, %r245;
	mov.u32 	%r155, %tid.x;
	and.b32  	%r156, %r155, 31;
	add.s32 	%r157, %r2, %r156;
	add.s32 	%r158, %r157, %r4;
	cvt.u64.u32 	%rd23, %r158;
	cvt.u32.u16 	%r159, %rs1;
	mul.wide.u32 	%rd24, %r159, 50176;
	add.s64 	%rd25, %rd24, %rd23;
	add.s64 	%rd26, %rd25, %rd22;
	cvta.to.global.u64 	%rd27, %rd42;
	shl.b64 	%rd28, %rd26, 2;
	add.s64 	%rd29, %rd27, %rd28;
	ld.global.nc.f32 	%f488, [%rd29+24188];
$L__BB0_17:
	mov.u32 	%r160, %tid.x;
	shl.b32 	%r161, %r160, 2;
	mov.u32 	%r162, _ZZ10candidate4E15pad_temp_shared;
	add.s32 	%r163, %r162, %r161;
	st.shared.f32 	[%r163+12288], %f488;
	bra.uni 	$L__BB0_19;
$L__BB0_18:
	mov.u32 	%r147, %tid.x;
	setp.gt.u32 	%p28, %r147, 287;
	@%p28 bra 	$L__BB0_20;
$L__BB0_19:
	ld.param.u64 	%rd43, [candidate4_param_1];
	mov.u32 	%r164, %tid.x;
	mul.lo.s32 	%r165, %r164, 3;
	mad.lo.s32 	%r166, %r7, 864, %r165;
	add.s32 	%r167, %r166, %r245;
	cvta.to.global.u64 	%rd30, %rd43;
	mul.wide.u32 	%rd31, %r167, 4;
	add.s64 	%rd32, %rd30, %rd31;
	ld.global.nc.f32 	%f216, [%rd32];
	shl.b32 	%r168, %r164, 2;
	mov.u32 	%r169, _ZZ10candidate4E13kernel_shared;
	add.s32 	%r170, %r169, %r168;
	st.shared.f32 	[%r170], %f216;
$L__BB0_20:
	mov.u32 	%r172, %tid.x;
	shr.u32 	%r173, %r172, 6;
	mov.u32 	%r174, _ZZ10candidate4E13kernel_shared;
	mad.lo.s32 	%r175, %r173, 72, %r174;
	add.s32 	%r246, %r175, 620;
	bar.sync 	0;
	mov.b32 	%r247, 384;
$L__BB0_21:
	mov.u32 	%r176, %tid.x;
	shl.b32 	%r177, %r176, 6;
	and.b32  	%r178, %r177, 2048;
	shl.b32 	%r179, %r176, 2;
	and.b32  	%r180, %r179, 124;
	or.b32  	%r181, %r178, %r180;
	mov.u32 	%r182, _ZZ10candidate4E15pad_temp_shared;
	add.s32 	%r183, %r182, %r181;
	add.s32 	%r184, %r183, %r247;
	ld.shared.f32 	%f217, [%r184+-384];
	ld.shared.f32 	%f218, [%r246+-620];
	fma.rn.f32 	%f219, %f217, %f218, %f504;
	ld.shared.f32 	%f220, [%r246+-44];
	fma.rn.f32 	%f221, %f217, %f220, %f503;
	ld.shared.f32 	%f222, [%r184+-256];
	fma.rn.f32 	%f223, %f222, %f218, %f502;
	fma.rn.f32 	%f224, %f222, %f220, %f501;
	ld.shared.f32 	%f225, [%r184+-128];
	fma.rn.f32 	%f226, %f225, %f218, %f500;
	fma.rn.f32 	%f227, %f225, %f220, %f499;
	ld.shared.f32 	%f228, [%r184];
	fma.rn.f32 	%f229, %f228, %f218, %f498;
	fma.rn.f32 	%f230, %f228, %f220, %f497;
	ld.shared.f32 	%f231, [%r246+-584];
	fma.rn.f32 	%f232, %f217, %f231, %f496;
	ld.shared.f32 	%f233, [%r246+-8];
	fma.rn.f32 	%f234, %f217, %f233, %f495;
	fma.rn.f32 	%f235, %f222, %f231, %f494;
	fma.rn.f32 	%f236, %f222, %f233, %f493;
	fma.rn.f32 	%f237, %f225, %f231, %f492;
	fma.rn.f32 	%f238, %f225, %f233, %f491;
	fma.rn.f32 	%f239, %f228, %f231, %f490;
	fma.rn.f32 	%f240, %f228, %f233, %f489;
	ld.shared.f32 	%f241, [%r246+-616];
	fma.rn.f32 	%f242, %f222, %f241, %f219;
	ld.shared.f32 	%f243, [%r246+-40];
	fma.rn.f32 	%f244, %f222, %f243, %f221;
	fma.rn.f32 	%f245, %f225, %f241, %f223;
	fma.rn.f32 	%f246, %f225, %f243, %f224;
	fma.rn.f32 	%f247, %f228, %f241, %f226;
	fma.rn.f32 	%f248, %f228, %f243, %f227;
	ld.shared.f32 	%f249, [%r184+128];
	fma.rn.f32 	%f250, %f249, %f241, %f229;
	fma.rn.f32 	%f251, %f249, %f243, %f230;
	ld.shared.f32 	%f252, [%r246+-580];
	fma.rn.f32 	%f253, %f222, %f252, %f232;
	ld.shared.f32 	%f254, [%r246+-4];
	fma.rn.f32 	%f255, %f222, %f254, %f234;
	fma.rn.f32 	%f256, %f225, %f252, %f235;
	fma.rn.f32 	%f257, %f225, %f254, %f236;
	fma.rn.f32 	%f258, %f228, %f252, %f237;
	fma.rn.f32 	%f259, %f228, %f254, %f238;
	fma.rn.f32 	%f260, %f249, %f252, %f239;
	fma.rn.f32 	%f261, %f249, %f254, %f240;
	ld.shared.f32 	%f262, [%r246+-612];
	fma.rn.f32 	%f504, %f225, %f262, %f242;
	ld.shared.f32 	%f263, [%r246+-36];
	fma.rn.f32 	%f503, %f225, %f263, %f244;
	fma.rn.f32 	%f502, %f228, %f262, %f245;
	fma.rn.f32 	%f501, %f228, %f263, %f246;
	fma.rn.f32 	%f500, %f249, %f262, %f247;
	fma.rn.f32 	%f499, %f249, %f263, %f248;
	ld.shared.f32 	%f264, [%r184+256];
	fma.rn.f32 	%f498, %f264, %f262, %f250;
	fma.rn.f32 	%f497, %f264, %f263, %f251;
	ld.shared.f32 	%f265, [%r246+-576];
	fma.rn.f32 	%f496, %f225, %f265, %f253;
	ld.shared.f32 	%f266, [%r246];
	fma.rn.f32 	%f495, %f225, %f266, %f255;
	fma.rn.f32 	%f494, %f228, %f265, %f256;
	fma.rn.f32 	%f493, %f228, %f266, %f257;
	fma.rn.f32 	%f492, %f249, %f265, %f258;
	fma.rn.f32 	%f491, %f249, %f266, %f259;
	fma.rn.f32 	%f490, %f264, %f265, %f260;
	fma.rn.f32 	%f489, %f264, %f266, %f261;
	add.s32 	%r247, %r247, 4352;
	add.s32 	%r246, %r246, 12;
	setp.ne.s32 	%p34, %r247, 13440;
	@%p34 bra 	$L__BB0_21;
	mov.b32 	%r248, 0;
$L__BB0_23:
	mov.u32 	%r186, %tid.x;
	shl.b32 	%r187, %r186, 4;
	and.b32  	%r188, %r187, 512;
	and.b32  	%r189, %r186, 31;
	or.b32  	%r190, %r188, %r189;
	mad.lo.s32 	%r191, %r248, 1088, %r190;
	shl.b32 	%r192, %r191, 2;
	mov.u32 	%r193, _ZZ10candidate4E15pad_temp_shared;
	add.s32 	%r194, %r193, %r192;
	ld.shared.f32 	%f267, [%r194+512];
	shr.u32 	%r195, %r186, 6;
	mul.lo.s32 	%r196, %r195, 18;
	mad.lo.s32 	%r197, %r248, 3, %r196;
	shl.b32 	%r198, %r197, 2;
	mov.u32 	%r199, _ZZ10candidate4E13kernel_shared;
	add.s32 	%r200, %r199, %r198;
	ld.shared.f32 	%f268, [%r200];
	fma.rn.f32 	%f269, %f267, %f268, %f477;
	ld.shared.f32 	%f270, [%r200+576];
	fma.rn.f32 	%f271, %f267, %f270, %f445;
	ld.shared.f32 	%f272, [%r194+640];
	fma.rn.f32 	%f273, %f272, %f268, %f476;
	fma.rn.f32 	%f274, %f272, %f270, %f444;
	ld.shared.f32 	%f275, [%r194+768];
	fma.rn.f32 	%f276, %f275, %f268, %f475;
	fma.rn.f32 	%f277, %f275, %f270, %f443;
	ld.shared.f32 	%f278, [%r194+896];
	fma.rn.f32 	%f279, %f278, %f268, %f474;
	fma.rn.f32 	%f280, %f278, %f270, %f442;
	ld.shared.f32 	%f281, [%r200+36];
	fma.rn.f32 	%f282, %f267, %f281, %f461;
	ld.shared.f32 	%f283, [%r200+612];
	fma.rn.f32 	%f284, %f267, %f283, %f429;
	fma.rn.f32 	%f285, %f272, %f281, %f460;
	fma.rn.f32 	%f286, %f272, %f283, %f428;
	fma.rn.f32 	%f287, %f275, %f281, %f459;
	fma.rn.f32 	%f288, %f275, %f283, %f427;
	fma.rn.f32 	%f289, %f278, %f281, %f458;
	fma.rn.f32 	%f290, %f278, %f283, %f426;
	ld.shared.f32 	%f291, [%r200+4];
	fma.rn.f32 	%f292, %f272, %f291, %f269;
	ld.shared.f32 	%f293, [%r200+580];
	fma.rn.f32 	%f294, %f272, %f293, %f271;
	fma.rn.f32 	%f295, %f275, %f291, %f273;
	fma.rn.f32 	%f296, %f275, %f293, %f274;
	fma.rn.f32 	%f297, %f278, %f291, %f276;
	fma.rn.f32 	%f298, %f278, %f293, %f277;
	ld.shared.f32 	%f299, [%r194+1024];
	fma.rn.f32 	%f300, %f299, %f291, %f279;
	fma.rn.f32 	%f301, %f299, %f293, %f280;
	ld.shared.f32 	%f302, [%r200+40];
	fma.rn.f32 	%f303, %f272, %f302, %f282;
	ld.shared.f32 	%f304, [%r200+616];
	fma.rn.f32 	%f305, %f272, %f304, %f284;
	fma.rn.f32 	%f306, %f275, %f302, %f285;
	fma.rn.f32 	%f307, %f275, %f304, %f286;
	fma.rn.f32 	%f308, %f278, %f302, %f287;
	fma.rn.f32 	%f309, %f278, %f304, %f288;
	fma.rn.f32 	%f310, %f299, %f302, %f289;
	fma.rn.f32 	%f311, %f299, %f304, %f290;
	ld.shared.f32 	%f312, [%r200+8];
	fma.rn.f32 	%f477, %f275, %f312, %f292;
	ld.shared.f32 	%f313, [%r200+584];
	fma.rn.f32 	%f445, %f275, %f313, %f294;
	fma.rn.f32 	%f476, %f278, %f312, %f295;
	fma.rn.f32 	%f444, %f278, %f313, %f296;
	fma.rn.f32 	%f475, %f299, %f312, %f297;
	fma.rn.f32 	%f443, %f299, %f313, %f298;
	ld.shared.f32 	%f314, [%r194+1152];
	fma.rn.f32 	%f474, %f314, %f312, %f300;
	fma.rn.f32 	%f442, %f314, %f313, %f301;
	ld.shared.f32 	%f315, [%r200+44];
	fma.rn.f32 	%f461, %f275, %f315, %f303;
	ld.shared.f32 	%f316, [%r200+620];
	fma.rn.f32 	%f429, %f275, %f316, %f305;
	fma.rn.f32 	%f460, %f278, %f315, %f306;
	fma.rn.f32 	%f428, %f278, %f316, %f307;
	fma.rn.f32 	%f459, %f299, %f315, %f308;
	fma.rn.f32 	%f427, %f299, %f316, %f309;
	fma.rn.f32 	%f458, %f314, %f315, %f310;
	fma.rn.f32 	%f426, %f314, %f316, %f311;
	add.s32 	%r248, %r248, 1;
	setp.ne.s32 	%p35, %r248, 3;
	@%p35 bra 	$L__BB0_23;
	mov.b32 	%r249, 0;
$L__BB0_25:
	mov.u32 	%r202, %tid.x;
	shl.b32 	%r203, %r202, 4;
	and.b32  	%r204, %r203, 512;
	and.b32  	%r205, %r202, 31;
	or.b32  	%r206, %r204, %r205;
	mad.lo.s32 	%r207, %r249, 1088, %r206;
	shl.b32 	%r208, %r207, 2;
	mov.u32 	%r209, _ZZ10candidate4E15pad_temp_shared;
	add.s32 	%r210, %r209, %r208;
	ld.shared.f32 	%f317, [%r210+1024];
	shr.u32 	%r211, %r202, 6;
	mul.lo.s32 	%r212, %r211, 18;
	mad.lo.s32 	%r213, %r249, 3, %r212;
	shl.b32 	%r214, %r213, 2;
	mov.u32 	%r215, _ZZ10candidate4E13kernel_shared;
	add.s32 	%r216, %r215, %r214;
	ld.shared.f32 	%f318, [%r216];
	fma.rn.f32 	%f319, %f317, %f318, %f473;
	ld.shared.f32 	%f320, [%r216+576];
	fma.rn.f32 	%f321, %f317, %f320, %f441;
	ld.shared.f32 	%f322, [%r210+1152];
	fma.rn.f32 	%f323, %f322, %f318, %f472;
	fma.rn.f32 	%f324, %f322, %f320, %f440;
	ld.shared.f32 	%f325, [%r210+1280];
	fma.rn.f32 	%f326, %f325, %f318, %f471;
	fma.rn.f32 	%f327, %f325, %f320, %f439;
	ld.shared.f32 	%f328, [%r210+1408];
	fma.rn.f32 	%f329, %f328, %f318, %f470;
	fma.rn.f32 	%f330, %f328, %f320, %f438;
	ld.shared.f32 	%f331, [%r216+36];
	fma.rn.f32 	%f332, %f317, %f331, %f457;
	ld.shared.f32 	%f333, [%r216+612];
	fma.rn.f32 	%f334, %f317, %f333, %f425;
	fma.rn.f32 	%f335, %f322, %f331, %f456;
	fma.rn.f32 	%f336, %f322, %f333, %f424;
	fma.rn.f32 	%f337, %f325, %f331, %f455;
	fma.rn.f32 	%f338, %f325, %f333, %f423;
	fma.rn.f32 	%f339, %f328, %f331, %f454;
	fma.rn.f32 	%f340, %f328, %f333, %f422;
	ld.shared.f32 	%f341, [%r216+4];
	fma.rn.f32 	%f342, %f322, %f341, %f319;
	ld.shared.f32 	%f343, [%r216+580];
	fma.rn.f32 	%f344, %f322, %f343, %f321;
	fma.rn.f32 	%f345, %f325, %f341, %f323;
	fma.rn.f32 	%f346, %f325, %f343, %f324;
	fma.rn.f32 	%f347, %f328, %f341, %f326;
	fma.rn.f32 	%f348, %f328, %f343, %f327;
	ld.shared.f32 	%f349, [%r210+1536];
	fma.rn.f32 	%f350, %f349, %f341, %f329;
	fma.rn.f32 	%f351, %f349, %f343, %f330;
	ld.shared.f32 	%f352, [%r216+40];
	fma.rn.f32 	%f353, %f322, %f352, %f332;
	ld.shared.f32 	%f354, [%r216+616];
	fma.rn.f32 	%f355, %f322, %f354, %f334;
	fma.rn.f32 	%f356, %f325, %f352, %f335;
	fma.rn.f32 	%f357, %f325, %f354, %f336;
	fma.rn.f32 	%f358, %f328, %f352, %f337;
	fma.rn.f32 	%f359, %f328, %f354, %f338;
	fma.rn.f32 	%f360, %f349, %f352, %f339;
	fma.rn.f32 	%f361, %f349, %f354, %f340;
	ld.shared.f32 	%f362, [%r216+8];
	fma.rn.f32 	%f473, %f325, %f362, %f342;
	ld.shared.f32 	%f363, [%r216+584];
	fma.rn.f32 	%f441, %f325, %f363, %f344;
	fma.rn.f32 	%f472, %f328, %f362, %f345;
	fma.rn.f32 	%f440, %f328, %f363, %f346;
	fma.rn.f32 	%f471, %f349, %f362, %f347;
	fma.rn.f32 	%f439, %f349, %f363, %f348;
	ld.shared.f32 	%f364, [%r210+1664];
	fma.rn.f32 	%f470, %f364, %f362, %f350;
	fma.rn.f32 	%f438, %f364, %f363, %f351;
	ld.shared.f32 	%f365, [%r216+44];
	fma.rn.f32 	%f457, %f325, %f365, %f353;
	ld.shared.f32 	%f366, [%r216+620];
	fma.rn.f32 	%f425, %f325, %f366, %f355;
	fma.rn.f32 	%f456, %f328, %f365, %f356;
	fma.rn.f32 	%f424, %f328, %f366, %f357;
	fma.rn.f32 	%f455, %f349, %f365, %f358;
	fma.rn.f32 	%f423, %f349, %f366, %f359;
	fma.rn.f32 	%f454, %f364, %f365, %f360;
	fma.rn.f32 	%f422, %f364, %f366, %f361;
	add.s32 	%r249, %r249, 1;
	setp.ne.s32 	%p36, %r249, 3;
	@%p36 bra 	$L__BB0_25;
	mov.b32 	%r250, 0;
$L__BB0_27:
	mov.u32 	%r218, %tid.x;
	shl.b32 	%r219, %r218, 4;
	and.b32  	%r220, %r219, 512;
	and.b32  	%r221, %r218, 31;
	or.b32  	%r222, %r220, %r221;
	mad.lo.s32 	%r223, %r250, 1088, %r222;
	shl.b32 	%r224, %r223, 2;
	mov.u32 	%r225, _ZZ10candidate4E15pad_temp_shared;
	add.s32 	%r226, %r225, %r224;
	ld.shared.f32 	%f367, [%r226+1536];
	shr.u32 	%r227, %r218, 6;
	mul.lo.s32 	%r228, %r227, 18;
	mad.lo.s32 	%r229, %r250, 3, %r228;
	shl.b32 	%r230, %r229, 2;
	mov.u32 	%r231, _ZZ10candidate4E13kernel_shared;
	add.s32 	%r232, %r231, %r230;
	ld.shared.f32 	%f368, [%r232];
	fma.rn.f32 	%f369, %f367, %f368, %f469;
	ld.shared.f32 	%f370, [%r232+576];
	fma.rn.f32 	%f371, %f367, %f370, %f437;
	ld.shared.f32 	%f372, [%r226+1664];
	fma.rn.f32 	%f373, %f372, %f368, %f468;
	fma.rn.f32 	%f374, %f372, %f370, %f436;
	ld.shared.f32 	%f375, [%r226+1792];
	fma.rn.f32 	%f376, %f375, %f368, %f467;
	fma.rn.f32 	%f377, %f375, %f370, %f435;
	ld.shared.f32 	%f378, [%r226+1920];
	fma.rn.f32 	%f379, %f378, %f368, %f466;
	fma.rn.f32 	%f380, %f378, %f370, %f434;
	ld.shared.f32 	%f381, [%r232+36];
	fma.rn.f32 	%f382, %f367, %f381, %f453;
	ld.shared.f32 	%f383, [%r232+612];
	fma.rn.f32 	%f384, %f367, %f383, %f421;
	fma.rn.f32 	%f385, %f372, %f381, %f452;
	fma.rn.f32 	%f386, %f372, %f383, %f420;
	fma.rn.f32 	%f387, %f375, %f381, %f451;
	fma.rn.f32 	%f388, %f375, %f383, %f419;
	fma.rn.f32 	%f389, %f378, %f381, %f450;
	fma.rn.f32 	%f390, %f378, %f383, %f418;
	ld.shared.f32 	%f391, [%r232+4];
	fma.rn.f32 	%f392, %f372, %f391, %f369;
	ld.shared.f32 	%f393, [%r232+580];
	fma.rn.f32 	%f394, %f372, %f393, %f371;
	fma.rn.f32 	%f395, %f375, %f391, %f373;
	fma.rn.f32 	%f396, %f375, %f393, %f374;
	fma.rn.f32 	%f397, %f378, %f391, %f376;
	fma.rn.f32 	%f398, %f378, %f393, %f377;
	ld.shared.f32 	%f399, [%r226+2048];
	fma.rn.f32 	%f400, %f399, %f391, %f379;
	fma.rn.f32 	%f401, %f399, %f393, %f380;
	ld.shared.f32 	%f402, [%r232+40];
	fma.rn.f32 	%f403, %f372, %f402, %f382;
	ld.shared.f32 	%f404, [%r232+616];
	fma.rn.f32 	%f405, %f372, %f404, %f384;
	fma.rn.f32 	%f406, %f375, %f402, %f385;
	fma.rn.f32 	%f407, %f375, %f404, %f386;
	fma.rn.f32 	%f408, %f378, %f402, %f387;
	fma.rn.f32 	%f409, %f378, %f404, %f388;
	fma.rn.f32 	%f410, %f399, %f402, %f389;
	fma.rn.f32 	%f411, %f399, %f404, %f390;
	ld.shared.f32 	%f412, [%r232+8];
	fma.rn.f32 	%f469, %f375, %f412, %f392;
	ld.shared.f32 	%f413, [%r232+584];
	fma.rn.f32 	%f437, %f375, %f413, %f394;
	fma.rn.f32 	%f468, %f378, %f412, %f395;
	fma.rn.f32 	%f436, %f378, %f413, %f396;
	fma.rn.f32 	%f467, %f399, %f412, %f397;
	fma.rn.f32 	%f435, %f399, %f413, %f398;
	ld.shared.f32 	%f414, [%r226+2176];
	fma.rn.f32 	%f466, %f414, %f412, %f400;
	fma.rn.f32 	%f434, %f414, %f413, %f401;
	ld.shared.f32 	%f415, [%r232+44];
	fma.rn.f32 	%f453, %f375, %f415, %f403;
	ld.shared.f32 	%f416, [%r232+620];
	fma.rn.f32 	%f421, %f375, %f416, %f405;
	fma.rn.f32 	%f452, %f378, %f415, %f406;
	fma.rn.f32 	%f420, %f378, %f416, %f407;
	fma.rn.f32 	%f451, %f399, %f415, %f408;
	fma.rn.f32 	%f419, %f399, %f416, %f409;
	fma.rn.f32 	%f450, %f414, %f415, %f410;
	fma.rn.f32 	%f418, %f414, %f416, %f411;
	add.s32 	%r250, %r250, 1;
	setp.ne.s32 	%p37, %r250, 3;
	@%p37 bra 	$L__BB0_27;
	add.s32 	%r245, %r245, 1;
	setp.ne.s32 	%p38, %r245, 3;
	@%p38 bra 	$L__BB0_1;
	ld.param.u64 	%rd44, [candidate4_param_2];
	cvta.to.global.u64 	%rd33, %rd44;
	mov.u32 	%r233, %tid.x;
	shr.u32 	%r234, %r233, 6;
	mul.lo.s32 	%r235, %r234, 100352;
	shl.b32 	%r236, %r233, 26;
	shr.s32 	%r237, %r236, 31;
	and.b32  	%r238, %r237, 3584;
	and.b32  	%r239, %r233, 31;
	or.b32  	%r240, %r235, %r239;
	mad.lo.s32 	%r241, %r7, 1605632, %r240;
	add.s32 	%r242, %r241, %r2;
	add.s32 	%r243, %r242, %r238;
	add.s32 	%r244, %r243, %r3;
	mul.wide.u32 	%rd34, %r244, 4;
	add.s64 	%rd35, %rd33, %rd34;
	st.global.f32 	[%rd35], %f504;
	st.global.f32 	[%rd35+3211264], %f503;
	st.global.f32 	[%rd35+896], %f502;
	st.global.f32 	[%rd35+3212160], %f501;
	st.global.f32 	[%rd35+1792], %f500;
	st.global.f32 	[%rd35+3213056], %f499;
	st.global.f32 	[%rd35+2688], %f498;
	st.global.f32 	[%rd35+3213952], %f497;
	st.global.f32 	[%rd35+3584], %f477;
	st.global.f32 	[%rd35+3214848], %f445;
	st.global.f32 	[%rd35+4480], %f476;
	st.global.f32 	[%rd35+3215744], %f444;
	st.global.f32 	[%rd35+5376], %f475;
	st.global.f32 	[%rd35+3216640], %f443;
	st.global.f32 	[%rd35+6272], %f474;
	st.global.f32 	[%rd35+3217536], %f442;
	st.global.f32 	[%rd35+7168], %f473;
	st.global.f32 	[%rd35+3218432], %f441;
	st.global.f32 	[%rd35+8064], %f472;
	st.global.f32 	[%rd35+3219328], %f440;
	st.global.f32 	[%rd35+8960], %f471;
	st.global.f32 	[%rd35+3220224], %f439;
	st.global.f32 	[%rd35+9856], %f470;
	st.global.f32 	[%rd35+3221120], %f438;
	st.global.f32 	[%rd35+10752], %f469;
	st.global.f32 	[%rd35+3222016], %f437;
	st.global.f32 	[%rd35+11648], %f468;
	st.global.f32 	[%rd35+3222912], %f436;
	st.global.f32 	[%rd35+12544], %f467;
	st.global.f32 	[%rd35+3223808], %f435;
	st.global.f32 	[%rd35+13440], %f466;
	st.global.f32 	[%rd35+3224704], %f434;
	st.global.f32 	[%rd35+200704], %f496;
	st.global.f32 	[%rd35+3411968], %f495;
	st.global.f32 	[%rd35+201600], %f494;
	st.global.f32 	[%rd35+3412864], %f493;
	st.global.f32 	[%rd35+202496], %f492;
	st.global.f32 	[%rd35+3413760], %f491;
	st.global.f32 	[%rd35+203392], %f490;
	st.global.f32 	[%rd35+3414656], %f489;
	st.global.f32 	[%rd35+204288], %f461;
	st.global.f32 	[%rd35+3415552], %f429;
	st.global.f32 	[%rd35+205184], %f460;
	st.global.f32 	[%rd35+3416448], %f428;
	st.global.f32 	[%rd35+206080], %f459;
	st.global.f32 	[%rd35+3417344], %f427;
	st.global.f32 	[%rd35+206976], %f458;
	st.global.f32 	[%rd35+3418240], %f426;
	st.global.f32 	[%rd35+207872], %f457;
	st.global.f32 	[%rd35+3419136], %f425;
	st.global.f32 	[%rd35+208768], %f456;
	st.global.f32 	[%rd35+3420032], %f424;
	st.global.f32 	[%rd35+209664], %f455;
	st.global.f32 	[%rd35+3420928], %f423;
	st.global.f32 	[%rd35+210560], %f454;
	st.global.f32 	[%rd35+3421824], %f422;
	st.global.f32 	[%rd35+211456], %f453;
	st.global.f32 	[%rd35+3422720], %f421;
	st.global.f32 	[%rd35+212352], %f452;
	st.global.f32 	[%rd35+3423616], %f420;
	st.global.f32 	[%rd35+213248], %f451;
	st.global.f32 	[%rd35+3424512], %f419;
	st.global.f32 	[%rd35+214144], %f450;
	st.global.f32 	[%rd35+3425408], %f418;
	ret;

}


// ===== COMPILED SASS (sm_100) =====

	.target	sm_100

	.elftype	@"ET_EXEC"


//--------------------- .note.nv.tkinfo           --------------------------
	.section	.note.nv.tkinfo,"",@"SHT_NOTE"
	.sectionflags	@"SHF_NOTE_NV_TKINFO"
	.tkinfo
        /*0018*/ 	.word	0x00000002
        /*0030*/ 	.string	""
        /*0030*/ 	.string	"ptxas"
        /*0030*/ 	.string	"Cuda compilation tools, release 13.0, V13.0.88"
        /*0030*/ 	.string	"Build cuda_13.0.r13.0/compiler.36424714_0"
        /*0030*/ 	.string	"-arch sm_100 -m 64 "



//--------------------- .note.nv.cuinfo           --------------------------
	.section	.note.nv.cuinfo,"",@"SHT_NOTE"
	.sectionflags	@"SHF_NOTE_NV_CUINFO"
        /*0018*/ 	.short	0x0002
        /*001a*/ 	.short	0x0064
        /*001c*/ 	.short	0x0082
	.zero		2


//--------------------- .nv.info                  --------------------------
	.section	.nv.info,"",@"SHT_CUDA_INFO"
	.align	4


	//----- nvinfo : EIATTR_REGCOUNT
	.align		4
        /*0000*/ 	.byte	0x04, 0x2f
        /*0002*/ 	.short	(.L_1 - .L_0)
	.align		4
.L_0:
        /*0004*/ 	.word	index@(candidate4)
        /*0008*/ 	.word	0x00000080


	//----- nvinfo : EIATTR_FRAME_SIZE
	.align		4
.L_1:
        /*000c*/ 	.byte	0x04, 0x11
        /*000e*/ 	.short	(.L_3 - .L_2)
	.align		4
.L_2:
        /*0010*/ 	.word	index@(candidate4)
        /*0014*/ 	.word	0x00000000


	//----- nvinfo : EIATTR_MIN_STACK_SIZE
	.align		4
.L_3:
        /*0018*/ 	.byte	0x04, 0x12
        /*001a*/ 	.short	(.L_5 - .L_4)
	.align		4
.L_4:
        /*001c*/ 	.word	index@(candidate4)
        /*0020*/ 	.word	0x00000000
.L_5:


//--------------------- .nv.compat                --------------------------
	.section	.nv.compat,"",@"SHT_CUDA_COMPAT_INFO"
	.align	4
        /*0000*/ 	.byte	0x02, 0x09, 0x00, 0x00, 0x02, 0x02, 0x01, 0x00, 0x02, 0x05, 0x05, 0x00, 0x03, 0x07, 0x01, 0x01
        /*0010*/ 	.byte	0x02, 0x03, 0x00, 0x00, 0x02, 0x06, 0x01, 0x00, 0x04, 0x0b, 0x08, 0x00, 0x09, 0x00, 0x00, 0x00
        /*0020*/ 	.byte	0x00, 0x00, 0x00, 0x00


//--------------------- .nv.info.candidate4       --------------------------
	.section	.nv.info.candidate4,"",@"SHT_CUDA_INFO"
	.sectionflags	@""
	.align	4


	//----- nvinfo : EIATTR_CUDA_API_VERSION
	.align		4
        /*0000*/ 	.byte	0x04, 0x37
        /*0002*/ 	.short	(.L_7 - .L_6)
.L_6:
        /*0004*/ 	.word	0x00000082


	//----- nvinfo : EIATTR_KPARAM_INFO
	.align		4
.L_7:
        /*0008*/ 	.byte	0x04, 0x17
        /*000a*/ 	.short	(.L_9 - .L_8)
.L_8:
        /*000c*/ 	.word	0x00000000
        /*0010*/ 	.short	0x0002
        /*0012*/ 	.short	0x0010
        /*0014*/ 	.byte	0x00, 0xf5, 0x21, 0x00


	//----- nvinfo : EIATTR_KPARAM_INFO
	.align		4
.L_9:
        /*0018*/ 	.byte	0x04, 0x17
        /*001a*/ 	.short	(.L_11 - .L_10)
.L_10:
        /*001c*/ 	.word	0x00000000
        /*0020*/ 	.short	0x0001
        /*0022*/ 	.short	0x0008
        /*0024*/ 	.byte	0x00, 0xf5, 0x21, 0x00


	//----- nvinfo : EIATTR_KPARAM_INFO
	.align		4
.L_11:
        /*0028*/ 	.byte	0x04, 0x17
        /*002a*/ 	.short	(.L_13 - .L_12)
.L_12:
        /*002c*/ 	.word	0x00000000
        /*0030*/ 	.short	0x0000
        /*0032*/ 	.short	0x0000
        /*0034*/ 	.byte	0x00, 0xf5, 0x21, 0x00


	//----- nvinfo : EIATTR_SPARSE_MMA_MASK
	.align		4
.L_13:
        /*0038*/ 	.byte	0x03, 0x50
        /*003a*/ 	.short	0x0000


	//----- nvinfo : EIATTR_MAXREG_COUNT
	.align		4
        /*003c*/ 	.byte	0x03, 0x1b
        /*003e*/ 	.short	0x0080


	//----- nvinfo : EIATTR_NUM_BARRIERS
	.align		4
        /*0040*/ 	.byte	0x02, 0x4c
        /*0042*/ 	.byte	0x01
	.zero		1


	//----- nvinfo : EIATTR_MERCURY_ISA_VERSION
	.align		4
        /*0044*/ 	.byte	0x03, 0x5f
        /*0046*/ 	.short	0x0101


	//----- nvinfo : EIATTR_VRC_CTA_INIT_COUNT
	.align		4
        /*0048*/ 	.byte	0x02, 0x4a
	.zero		1
	.zero		1


	//----- nvinfo : EIATTR_EXIT_INSTR_OFFSETS
	.align		4
        /*004c*/ 	.byte	0x04, 0x1c
        /*004e*/ 	.short	(.L_15 - .L_14)


	//   ....[0]....
.L_14:
        /*0050*/ 	.word	0x00003df0


	//----- nvinfo : EIATTR_MAX_THREADS
	.align		4
.L_15:
        /*0054*/ 	.byte	0x04, 0x05
        /*0056*/ 	.short	(.L_17 - .L_16)
.L_16:
        /*0058*/ 	.word	0x00000200
        /*005c*/ 	.word	0x00000001
        /*0060*/ 	.word	0x00000001


	//----- nvinfo : EIATTR_CRS_STACK_SIZE
	.align		4
.L_17:
        /*0064*/ 	.byte	0x04, 0x1e
        /*0066*/ 	.short	(.L_19 - .L_18)
.L_18:
        /*0068*/ 	.word	0x00000000


	//----- nvinfo : EIATTR_CBANK_PARAM_SIZE
	.align		4
.L_19:
        /*006c*/ 	.byte	0x03, 0x19
        /*006e*/ 	.short	0x0018


	//----- nvinfo : EIATTR_PARAM_CBANK
	.align		4
        /*0070*/ 	.byte	0x04, 0x0a
        /*0072*/ 	.short	(.L_21 - .L_20)
	.align		4
.L_20:
        /*0074*/ 	.word	index@(.nv.constant0.candidate4)
        /*0078*/ 	.short	0x0380
        /*007a*/ 	.short	0x0018


	//----- nvinfo : EIATTR_SW_WAR
	.align		4
.L_21:
        /*007c*/ 	.byte	0x04, 0x36
        /*007e*/ 	.short	(.L_23 - .L_22)
.L_22:
        /*0080*/ 	.word	0x00000008
.L_23:


//--------------------- .nv.callgraph             --------------------------
	.section	.nv.callgraph,"",@"SHT_CUDA_CALLGRAPH"
	.align	4
	.sectionentsize	8
	.align		4
        /*0000*/ 	.word	0x00000000
	.align		4
        /*0004*/ 	.word	0xffffffff
	.align		4
        /*0008*/ 	.word	0x00000000
	.align		4
        /*000c*/ 	.word	0xfffffffe
	.align		4
        /*0010*/ 	.word	0x00000000
	.align		4
        /*0014*/ 	.word	0xfffffffd
	.align		4
        /*0018*/ 	.word	0x00000000
	.align		4
        /*001c*/ 	.word	0xfffffffc


//--------------------- .text.candidate4          --------------------------
	.section	.text.candidate4,"ax",@progbits
	.align	128
        .global         candidate4
        .type           candidate4,@function
        .size           candidate4,(.L_x_11 - candidate4)
        .other          candidate4,@"STO_CUDA_ENTRY STV_DEFAULT"
candidate4:
.text.candidate4:
[----:B------:R-:W0:Y:S01]  /*0000*/  LDC R1, c[0x0][0x37c] ;  /* 0x0000df00ff017b82 */ /* 0x000e220000000800 */
[----:B------:R-:W1:Y:S07]  /*0010*/  S2R R6, SR_CTAID.X ;  /* 0x0000000000067919 */ /* 0x000e6e0000002500 */
[----:B------:R-:W2:Y:S01]  /*0020*/  S2UR UR6, SR_CgaCtaId ;  /* 0x00000000000679c3 */ /* 0x000ea20000008800 */
[----:B------:R-:W-:Y:S01]  /*0030*/  UMOV UR4, 0x400 ;  /* 0x0000040000047882 */ /* 0x000fe20000000000 */
[----:B------:R-:W-:Y:S01]  /*0040*/  MOV R13, 0x48 ;  /* 0x00000048000d7802 */ /* 0x000fe20000000f00 */
[----:B------:R-:W3:Y:S01]  /*0050*/  S2R R31, SR_TID.X ;  /* 0x00000000001f7919 */ /* 0x000ee20000002100 */
[----:B------:R-:W-:Y:S01]  /*0060*/  UIADD3 UR5, UPT, UPT, UR4, 0x3300, URZ ;  /* 0x0000330004057890 */ /* 0x000fe2000fffe0ff */
[----:B------:R-:W-:Y:S01]  /*0070*/  HFMA2 R16, -RZ, RZ, 0, 0.00390625 ;  /* 0x00001c00ff107431 */ /* 0x000fe200000001ff */
[----:B------:R-:W-:Y:S01]  /*0080*/  MOV R10, 0xffe0 ;  /* 0x0000ffe0000a7802 */ /* 0x000fe20000000f00 */
[----:B------:R-:W-:Y:S01]  /*0090*/  HFMA2 R17, -RZ, RZ, -4, 0.00390625 ;  /* 0xc4001c00ff117431 */ /* 0x000fe200000001ff */
[----:B0-----:R-:W-:Y:S01]  /*00a0*/  PRMT R11, R1, 0x3340, R1 ;  /* 0x00003340010b7816 */ /* 0x001fe20000000001 */
[----:B------:R-:W-:Y:S01]  /*00b0*/  HFMA2 R30, -RZ, RZ, 0, 0 ;  /* 0x00000000ff1e7431 */ /* 0x000fe200000001ff */
[----:B------:R-:W-:Y:S01]  /*00c0*/  CS2R R90, SRZ ;  /* 0x00000000005a7805 */ /* 0x000fe2000001ff00 */
[----:B------:R-:W-:Y:S01]  /*00d0*/  HFMA2 R70, -RZ, RZ, 0, 0 ;  /* 0x00000000ff467431 */ /* 0x000fe200000001ff */
[----:B------:R-:W-:Y:S01]  /*00e0*/  CS2R R46, SRZ ;  /* 0x00000000002e7805 */ /* 0x000fe2000001ff00 */
[----:B------:R-:W-:Y:S01]  /*00f0*/  HFMA2 R99, -RZ, RZ, 0, 0 ;  /* 0x00000000ff637431 */ /* 0x000fe200000001ff */
[----:B------:R-:W-:-:S02]  /*0100*/  CS2R R42, SRZ ;  /* 0x00000000002a7805 */ /* 0x000fc4000001ff00 */
[----:B------:R-:W-:Y:S02]  /*0110*/  CS2R R36, SRZ ;  /* 0x0000000000247805 */ /* 0x000fe4000001ff00 */
[----:B------:R-:W-:Y:S02]  /*0120*/  CS2R R38, SRZ ;  /* 0x0000000000267805 */ /* 0x000fe4000001ff00 */
[----:B------:R-:W-:Y:S02]  /*0130*/  CS2R R24, SRZ ;  /* 0x0000000000187805 */ /* 0x000fe4000001ff00 */
[----:B------:R-:W-:Y:S02]  /*0140*/  CS2R R26, SRZ ;  /* 0x00000000001a7805 */ /* 0x000fe4000001ff00 */
[----:B------:R-:W-:Y:S02]  /*0150*/  CS2R R28, SRZ ;  /* 0x00000000001c7805 */ /* 0x000fe4000001ff00 */
[----:B------:R-:W-:-:S02]  /*0160*/  CS2R R48, SRZ ;  /* 0x0000000000307805 */ /* 0x000fc4000001ff00 */
[----:B------:R-:W-:Y:S02]  /*0170*/  CS2R R80, SRZ ;  /* 0x0000000000507805 */ /* 0x000fe4000001ff00 */
[----:B------:R-:W-:Y:S02]  /*0180*/  CS2R R84, SRZ ;  /* 0x0000000000547805 */ /* 0x000fe4000001ff00 */
[----:B------:R-:W-:Y:S01]  /*0190*/  MOV R72, RZ ;  /* 0x000000ff00487202 */ /* 0x000fe20000000f00 */
[----:B--2---:R-:W-:Y:S01]  /*01a0*/  ULEA UR5, UR6, UR5, 0x18 ;  /* 0x0000000506057291 */ /* 0x004fe2000f8ec0ff */
[----:B------:R-:W-:Y:S01]  /*01b0*/  CS2R R74, SRZ ;  /* 0x00000000004a7805 */ /* 0x000fe2000001ff00 */
[----:B------:R-:W-:Y:S01]  /*01c0*/  ULEA UR4, UR6, UR4, 0x18 ;  /* 0x0000000406047291 */ /* 0x000fe2000f8ec0ff */
[----:B------:R-:W-:Y:S02]  /*01d0*/  CS2R R94, SRZ ;  /* 0x00000000005e7805 */ /* 0x000fe4000001ff00 */
[----:B------:R-:W-:-:S02]  /*01e0*/  CS2R R96, SRZ ;  /* 0x0000000000607805 */ /* 0x000fc4000001ff00 */
[----:B------:R-:W-:Y:S02]  /*01f0*/  CS2R R18, SRZ ;  /* 0x0000000000127805 */ /* 0x000fe4000001ff00 */
[----:B------:R-:W-:Y:S01]  /*0200*/  MOV R15, UR5 ;  /* 0x00000005000f7c02 */ /* 0x000fe20008000f00 */
[----:B-1----:R-:W-:Y:S01]  /*0210*/  IMAD.HI.U32 R0, R6, 0x5397829d, RZ ;  /* 0x5397829d06007827 */ /* 0x002fe200078e00ff */
[----:B------:R-:W-:Y:S02]  /*0220*/  CS2R R20, SRZ ;  /* 0x0000000000147805 */ /* 0x000fe4000001ff00 */
[----:B------:R-:W-:Y:S02]  /*0230*/  CS2R R22, SRZ ;  /* 0x0000000000167805 */ /* 0x000fe4000001ff00 */
[----:B------:R-:W-:Y:S02]  /*0240*/  CS2R R78, SRZ ;  /* 0x00000000004e7805 */ /* 0x000fe4000001ff00 */
[----:B---3--:R-:W-:-:S02]  /*0250*/  SHF.L.U32 R7, R31, 0x6, RZ ;  /* 0x000000061f077819 */ /* 0x008fc400000006ff */
[----:B------:R-:W-:Y:S02]  /*0260*/  CS2R R82, SRZ ;  /* 0x0000000000527805 */ /* 0x000fe4000001ff00 */
[----:B------:R-:W-:Y:S02]  /*0270*/  SHF.R.U32.HI R0, RZ, 0x4, R0 ;  /* 0x00000004ff007819 */ /* 0x000fe40000011600 */
[----:B------:R-:W-:Y:S02]  /*0280*/  CS2R R86, SRZ ;  /* 0x0000000000567805 */ /* 0x000fe4000001ff00 */
[----:B------:R-:W-:Y:S02]  /*0290*/  SHF.L.U32 R8, R31, 0x2, RZ ;  /* 0x000000021f087819 */ /* 0x000fe400000006ff */
[----:B------:R-:W-:Y:S02]  /*02a0*/  CS2R R68, SRZ ;  /* 0x0000000000447805 */ /* 0x000fe4000001ff00 */
[----:B------:R-:W-:Y:S01]  /*02b0*/  LOP3.LUT R7, R7, 0x800, RZ, 0xc0, !PT ;  /* 0x0000080007077812 */ /* 0x000fe200078ec0ff */
[----:B------:R-:W-:Y:S01]  /*02c0*/  IMAD R2, R0, -0x31, R6 ;  /* 0xffffffcf00027824 */ /* 0x000fe200078e0206 */
[----:B------:R-:W-:-:S02]  /*02d0*/  ISETP.GE.U32.AND P0, PT, R31, 0x40, PT ;  /* 0x000000401f00780c */ /* 0x000fc40003f06070 */
[----:B------:R-:W-:Y:S02]  /*02e0*/  CS2R R76, SRZ ;  /* 0x00000000004c7805 */ /* 0x000fe4000001ff00 */
[----:B------:R-:W-:Y:S02]  /*02f0*/  ISETP.GE.U32.AND P1, PT, R31, 0x80, PT ;  /* 0x000000801f00780c */ /* 0x000fe40003f26070 */
[----:B------:R-:W-:Y:S02]  /*0300*/  CS2R R88, SRZ ;  /* 0x0000000000587805 */ /* 0x000fe4000001ff00 */
[----:B------:R-:W-:Y:S02]  /*0310*/  PRMT R3, R2, 0x9910, RZ ;  /* 0x0000991002037816 */ /* 0x000fe400000000ff */
[----:B------:R-:W-:Y:S02]  /*0320*/  CS2R R44, SRZ ;  /* 0x00000000002c7805 */ /* 0x000fe4000001ff00 */
[----:B------:R-:W-:-:S02]  /*0330*/  CS2R R40, SRZ ;  /* 0x0000000000287805 */ /* 0x000fc4000001ff00 */
[----:B------:R-:W-:Y:S02]  /*0340*/  CS2R R92, SRZ ;  /* 0x00000000005c7805 */ /* 0x000fe4000001ff00 */
[----:B------:R-:W-:Y:S01]  /*0350*/  MOV R35, RZ ;  /* 0x000000ff00237202 */ /* 0x000fe20000000f00 */
[----:B------:R-:W-:Y:S01]  /*0360*/  IMAD R3, R3, 0x25, RZ ;  /* 0x0000002503037824 */ /* 0x000fe200078e02ff */
[----:B------:R-:W-:Y:S01]  /*0370*/  MOV R101, RZ ;  /* 0x000000ff00657202 */ /* 0x000fe20000000f00 */
[----:B------:R-:W0:Y:S03]  /*0380*/  LDCU.64 UR8, c[0x0][0x358] ;  /* 0x00006b00ff0877ac */ /* 0x000e260008000a00 */
[----:B------:R-:W-:Y:S01]  /*0390*/  LOP3.LUT R3, R3, 0xffff, RZ, 0xc0, !PT ;  /* 0x0000ffff03037812 */ /* 0x000fe200078ec0ff */
[----:B------:R-:W1:Y:S03]  /*03a0*/  LDCU.64 UR10, c[0x0][0x380] ;  /* 0x00007000ff0a77ac */ /* 0x000e660008000a00 */
[----:B------:R-:W-:Y:S01]  /*03b0*/  SHF.R.U32.HI R4, RZ, 0x8, R3 ;  /* 0x00000008ff047819 */ /* 0x000fe20000011603 */
[----:B------:R-:W-:-:S03]  /*03c0*/  IMAD.HI.U32 R3, R6, -0x6db6db6d, RZ ;  /* 0x9249249306037827 */ /* 0x000fc600078e00ff */
[----:B------:R-:W-:Y:S02]  /*03d0*/  IADD3 R5, PT, PT, RZ, -R4, RZ ;  /* 0x80000004ff057210 */ /* 0x000fe40007ffe0ff */
[----:B------:R-:W-:Y:S02]  /*03e0*/  SHF.R.U32.HI R3, RZ, 0x2, R3 ;  /* 0x00000002ff037819 */ /* 0x000fe40000011603 */
[----:B------:R-:W-:-:S04]  /*03f0*/  PRMT R5, R5, 0x7710, RZ ;  /* 0x0000771005057816 */ /* 0x000fc800000000ff */
[----:B------:R-:W-:Y:S01]  /*0400*/  IADD3 R5, PT, PT, R2, R5, RZ ;  /* 0x0000000502057210 */ /* 0x000fe20007ffe0ff */
[----:B------:R-:W-:Y:S01]  /*0410*/  IMAD R2, R3, -0x7, R6 ;  /* 0xfffffff903027824 */ /* 0x000fe200078e0206 */
[----:B------:R-:W-:Y:S02]  /*0420*/  LOP3.LUT R6, R31, 0x800, RZ, 0xfc, !PT ;  /* 0x000008001f067812 */ /* 0x000fe400078efcff */
[----:B------:R-:W-:Y:S02]  /*0430*/  LOP3.LUT R3, R7, 0x7c, R8, 0xf8, !PT ;  /* 0x0000007c07037812 */ /* 0x000fe400078ef808 */
[----:B------:R-:W-:Y:S02]  /*0440*/  LOP3.LUT R5, R5, 0xfe, RZ, 0xc0, !PT ;  /* 0x000000fe05057812 */ /* 0x000fe400078ec0ff */
[----:B------:R-:W-:Y:S02]  /*0450*/  SHF.R.U32.HI R8, RZ, 0x6, R31 ;  /* 0x00000006ff087819 */ /* 0x000fe4000001161f */
[----:B------:R-:W-:-:S02]  /*0460*/  LOP3.LUT R9, R6, 0xffff, RZ, 0xc0, !PT ;  /* 0x0000ffff06097812 */ /* 0x000fc400078ec0ff */
[----:B------:R-:W-:Y:S01]  /*0470*/  LEA.HI R7, R5, R4, RZ, 0x1f ;  /* 0x0000000405077211 */ /* 0x000fe200078ff8ff */
[CC--:B------:R-:W-:Y:S02]  /*0480*/  IMAD R4, R8.reuse, R13.reuse, 0xc ;  /* 0x0000000c08047424 */ /* 0x0c0fe400078e020d */
[C---:B------:R-:W-:Y:S01]  /*0490*/  IMAD R5, R8.reuse, R13, 0x18 ;  /* 0x0000001808057424 */ /* 0x040fe200078e020d */
[----:B------:R-:W-:Y:S01]  /*04a0*/  LOP3.LUT R7, R7, 0xfc, RZ, 0xc0, !PT ;  /* 0x000000fc07077812 */ /* 0x000fe200078ec0ff */
[----:B------:R-:W-:Y:S02]  /*04b0*/  IMAD R6, R8, 0x48, R15 ;  /* 0x0000004808067824 */ /* 0x000fe400078e020f */
[----:B------:R-:W-:Y:S01]  /*04c0*/  IMAD R8, R9, 0xf1, RZ ;  /* 0x000000f109087824 */ /* 0x000fe200078e02ff */
[----:B------:R-:W-:Y:S02]  /*04d0*/  SHF.R.U32.HI R9, RZ, 0x5, R31 ;  /* 0x00000005ff097819 */ /* 0x000fe4000001161f */
[----:B------:R-:W-:-:S02]  /*04e0*/  SHF.R.U32.HI R7, RZ, 0x2, R7 ;  /* 0x00000002ff077819 */ /* 0x000fc40000011607 */
[----:B------:R-:W-:Y:S02]  /*04f0*/  SHF.R.U32.HI R8, RZ, 0x12, R8 ;  /* 0x00000012ff087819 */ /* 0x000fe40000011608 */
[----:B------:R-:W-:Y:S02]  /*0500*/  IADD3 R13, PT, PT, R9, 0x20, RZ ;  /* 0x00000020090d7810 */ /* 0x000fe40007ffe0ff */
[----:B------:R-:W-:Y:S02]  /*0510*/  PRMT R14, R7, 0x3340, R8 ;  /* 0x00003340070e7816 */ /* 0x000fe40000000008 */
[----:B------:R-:W-:Y:S02]  /*0520*/  @P0 IADD3 R13, PT, PT, R9, -0x2, RZ ;  /* 0xfffffffe090d0810 */ /* 0x000fe40007ffe0ff */
[----:B------:R-:W-:Y:S02]  /*0530*/  SHF.L.U32 R8, R7, 0x5, RZ ;  /* 0x0000000507087819 */ /* 0x000fe400000006ff */
[----:B------:R-:W-:-:S02]  /*0540*/  IADD3 R15, PT, PT, R9, 0x1e, RZ ;  /* 0x0000001e090f7810 */ /* 0x000fc40007ffe0ff */
[CC--:B------:R-:W-:Y:S02]  /*0550*/  LOP3.LUT P0, RZ, R8.reuse, R13.reuse, RZ, 0xfc, !PT ;  /* 0x0000000d08ff7212 */ /* 0x0c0fe4000780fcff */
[----:B------:R-:W-:Y:S02]  /*0560*/  IADD3 R13, PT, PT, R8, R13, RZ ;  /* 0x0000000d080d7210 */ /* 0x000fe40007ffe0ff */
[----:B------:R-:W-:Y:S02]  /*0570*/  PRMT R10, R10, 0x3340, R7 ;  /* 0x000033400a0a7816 */ /* 0x000fe40000000007 */
[----:B------:R-:W-:Y:S02]  /*0580*/  ISETP.GT.U32.OR P0, PT, R13, 0xe0, !P0 ;  /* 0x000000e00d00780c */ /* 0x000fe40004704470 */
[----:B------:R-:W-:Y:S02]  /*0590*/  SHF.L.U32 R13, R31, 0x4, RZ ;  /* 0x000000041f0d7819 */ /* 0x000fe400000006ff */
[----:B------:R-:W-:-:S02]  /*05a0*/  @P1 IADD3 R15, PT, PT, R9, -0x4, RZ ;  /* 0xfffffffc090f1810 */ /* 0x000fc40007ffe0ff */
[----:B------:R-:W-:Y:S02]  /*05b0*/  LOP3.LUT R32, R13, 0x200, RZ, 0xc0, !PT ;  /* 0x000002000d207812 */ /* 0x000fe400078ec0ff */
[----:B------:R-:W-:Y:S02]  /*05c0*/  PRMT R12, R10, 0x5410, R11 ;  /* 0x000054100a0c7816 */ /* 0x000fe4000000000b */
[----:B------:R-:W-:Y:S02]  /*05d0*/  LOP3.LUT R32, R32, 0x1f, R31, 0xf8, !PT ;  /* 0x0000001f20207812 */ /* 0x000fe400078ef81f */
[----:B------:R-:W-:Y:S02]  /*05e0*/  LOP3.LUT R31, R31, 0xc00, RZ, 0xfc, !PT ;  /* 0x00000c001f1f7812 */ /* 0x000fe400078efcff */
[----:B------:R-:W-:Y:S02]  /*05f0*/  PRMT R14, R14, 0x5410, R11 ;  /* 0x000054100e0e7816 */ /* 0x000fe4000000000b */
[----:B------:R-:W-:-:S02]  /*0600*/  LOP3.LUT R31, R31, 0xffff, RZ, 0xc0, !PT ;  /* 0x0000ffff1f1f7812 */ /* 0x000fc400078ec0ff */
[CC--:B------:R-:W-:Y:S02]  /*0610*/  LOP3.LUT P1, RZ, R8.reuse, R15.reuse, RZ, 0xfc, !PT ;  /* 0x0000000f08ff7212 */ /* 0x0c0fe4000782fcff */
[----:B------:R-:W-:Y:S01]  /*0620*/  PRMT R11, R9, 0x5410, R16 ;  /* 0x00005410090b7816 */ /* 0x000fe20000000010 */
[----:B------:R-:W-:Y:S01]  /*0630*/  IMAD R31, R31, 0xf1, RZ ;  /* 0x000000f11f1f7824 */ /* 0x000fe200078e02ff */
[C---:B------:R-:W-:Y:S02]  /*0640*/  IADD3 R15, PT, PT, R8.reuse, R15, RZ ;  /* 0x0000000f080f7210 */ /* 0x040fe40007ffe0ff */
[----:B------:R-:W-:Y:S01]  /*0650*/  LOP3.LUT R10, R8, R9, RZ, 0xfc, !PT ;  /* 0x00000009080a7212 */ /* 0x000fe200078efcff */
[----:B------:R-:W-:Y:S01]  /*0660*/  IDP.2A.LO.U16.U8 R8, R11, R12, RZ ;  /* 0x0000000c0b087226 */ /* 0x000fe200000010ff */
[C---:B------:R-:W-:Y:S01]  /*0670*/  IADD3 R33, PT, PT, R32.reuse, 0x440, RZ ;  /* 0x0000044020217810 */ /* 0x040fe20007ffe0ff */
[----:B------:R-:W-:Y:S01]  /*0680*/  IDP.2A.LO.U16.U8 R9, R17, R14, RZ ;  /* 0x0000000e11097226 */ /* 0x000fe200000010ff */
[----:B------:R-:W-:-:S02]  /*0690*/  IADD3 R34, PT, PT, R32, 0x880, RZ ;  /* 0x0000088020227810 */ /* 0x000fc40007ffe0ff */
[----:B------:R-:W-:Y:S02]  /*06a0*/  CS2R R16, SRZ ;  /* 0x0000000000107805 */ /* 0x000fe4000001ff00 */
[----:B------:R-:W-:Y:S02]  /*06b0*/  ISETP.GT.U32.OR P1, PT, R15, 0xe0, !P1 ;  /* 0x000000e00f00780c */ /* 0x000fe40004f24470 */
[----:B------:R-:W-:Y:S02]  /*06c0*/  CS2R R14, SRZ ;  /* 0x00000000000e7805 */ /* 0x000fe4000001ff00 */
[----:B------:R-:W-:Y:S02]  /*06d0*/  ISETP.NE.AND P5, PT, R10, RZ, PT ;  /* 0x000000ff0a00720c */ /* 0x000fe40003fa5270 */
[----:B------:R-:W-:Y:S02]  /*06e0*/  CS2R R12, SRZ ;  /* 0x00000000000c7805 */ /* 0x000fe4000001ff00 */
[----:B------:R-:W-:-:S02]  /*06f0*/  MOV R11, RZ ;  /* 0x000000ff000b7202 */ /* 0x000fc40000000f00 */
[----:B------:R-:W-:Y:S02]  /*0700*/  SHF.R.U32.HI R31, RZ, 0x12, R31 ;  /* 0x00000012ff1f7819 */ /* 0x000fe4000001161f */
[----:B------:R-:W-:Y:S02]  /*0710*/  LEA R32, R32, UR4, 0x2 ;  /* 0x0000000420207c11 */ /* 0x000fe4000f8e10ff */
[----:B------:R-:W-:Y:S02]  /*0720*/  LEA R33, R33, UR4, 0x2 ;  /* 0x0000000421217c11 */ /* 0x000fe4000f8e10ff */
[----:B------:R-:W-:Y:S02]  /*0730*/  LEA R34, R34, UR4, 0x2 ;  /* 0x0000000422227c11 */ /* 0x000fe4000f8e10ff */
[----:B01----:R-:W-:-:S07]  /*0740*/  IADD3 R10, PT, PT, R10, 0x1c, RZ ;  /* 0x0000001c0a0a7810 */ /* 0x003fce0007ffe0ff */
.L_x_9:
[----:B------:R-:W0:Y:S01]  /*0750*/  S2R R61, SR_TID.X ;  /* 0x00000000003d7919 */ /* 0x000e220000002100 */
[----:B------:R-:W-:Y:S02]  /*0760*/  LEA R60, R2, R11, 0x5 ;  /* 0x0000000b023c7211 */ /* 0x000fe400078e28ff */
[----:B------:R-:W-:Y:S01]  /*0770*/  MOV R102, RZ ;  /* 0x000000ff00667202 */ /* 0x000fe20000000f00 */
[----:B------:R-:W1:Y:S08]  /*0780*/  S2UR UR12, SR_CgaCtaId ;  /* 0x00000000000c79c3 */ /* 0x000e700000008800 */
[----:B------:R-:W-:Y:S01]  /*0790*/  BAR.SYNC.DEFER_BLOCKING 0x0 ;  /* 0x0000000000007b1d */ /* 0x000fe20000010000 */
[----:B0-----:R-:W-:-:S02]  /*07a0*/  LOP3.LUT P2, RZ, R60, 0x1f, R61, 0xf8, !PT ;  /* 0x0000001f3cff7812 */ /* 0x001fc4000784f83d */
[----:B------:R-:W-:Y:S02]  /*07b0*/  LOP3.LUT R63, R61, 0x1f, RZ, 0xc0, !PT ;  /* 0x0000001f3d3f7812 */ /* 0x000fe400078ec0ff */
[----:B------:R-:W-:Y:S02]  /*07c0*/  PLOP3.LUT P3, PT, P0, P2, PT, 0xf2, 0x2f ;  /* 0x00000000002f781c */ /* 0x000fe40000765e72 */
[----:B------:R-:W-:Y:S02]  /*07d0*/  IADD3 R65, PT, PT, -R63, 0xe0, RZ ;  /* 0x000000e03f417810 */ /* 0x000fe40007ffe1ff */
[----:B------:R-:W-:Y:S02]  /*07e0*/  PLOP3.LUT P4, PT, P1, P2, PT, 0xf2, 0x2f ;  /* 0x00000000002f781c */ /* 0x000fe40000f85e72 */
[CC--:B------:R-:W-:Y:S02]  /*07f0*/  ISETP.GT.U32.OR P3, PT, R60.reuse, R65.reuse, P3 ;  /* 0x000000413c00720c */ /* 0x0c0fe40001f64470 */
[----:B------:R-:W-:-:S02]  /*0800*/  ISETP.GT.U32.OR P4, PT, R60, R65, P4 ;  /* 0x000000413c00720c */ /* 0x000fc40002784470 */
[----:B------:R-:W-:-:S09]  /*0810*/  ISETP.GE.U32.AND P6, PT, R61, 0x40, !P3 ;  /* 0x000000403d00780c */ /* 0x000fd20005fc6070 */
[--C-:B------:R-:W-:Y:S01]  /*0820*/  @!P3 SHF.R.U32.HI R50, RZ, 0x5, R61.reuse ;  /* 0x00000005ff32b819 */ /* 0x100fe2000001163d */
[----:B------:R-:W0:Y:S01]  /*0830*/  @!P3 LDC.64 R56, c[0x0][0x380] ;  /* 0x0000e000ff38bb82 */ /* 0x000e220000000a00 */
[C---:B------:R-:W-:Y:S02]  /*0840*/  @!P3 LEA.HI R62, R61.reuse, 0x20, RZ, 0x1b ;  /* 0x000000203d3eb811 */ /* 0x040fe400078fd8ff */
[----:B------:R-:W-:Y:S02]  /*0850*/  @P6 IADD3 R62, PT, PT, R50, -0x2, RZ ;  /* 0xfffffffe323e6810 */ /* 0x000fe40007ffe0ff */
[----:B------:R-:W-:Y:S02]  /*0860*/  @!P3 ISETP.GT.U32.AND P6, PT, R61, 0x3f, PT ;  /* 0x0000003f3d00b80c */ /* 0x000fe40003fc4070 */
[----:B------:R-:W-:Y:S01]  /*0870*/  @!P4 SHF.R.U32.HI R51, RZ, 0x5, R61 ;  /* 0x00000005ff33c819 */ /* 0x000fe2000001163d */
[----:B------:R-:W2:Y:S01]  /*0880*/  @!P4 LDC.64 R54, c[0x0][0x380] ;  /* 0x0000e000ff36cb82 */ /* 0x000ea20000000a00 */
[----:B------:R-:W-:-:S02]  /*0890*/  @!P3 SEL R50, RZ, 0xc400, !P6 ;  /* 0x0000c400ff32b807 */ /* 0x000fc40007000000 */
[C---:B------:R-:W-:Y:S02]  /*08a0*/  ISETP.GE.U32.AND P6, PT, R61.reuse, 0x80, !P4 ;  /* 0x000000803d00780c */ /* 0x040fe400067c6070 */
[----:B------:R-:W-:Y:S02]  /*08b0*/  @!P4 LEA.HI R64, R61, 0x1e, RZ, 0x1b ;  /* 0x0000001e3d40c811 */ /* 0x000fe400078fd8ff */
[----:B------:R-:W-:-:S04]  /*08c0*/  @!P3 LOP3.LUT R67, R50, 0x1f, R61, 0xf8, !PT ;  /* 0x0000001f3243b812 */ /* 0x000fc800078ef83d */
[----:B------:R-:W-:-:S05]  /*08d0*/  @!P3 LEA R67, R2, R67, 0x5 ;  /* 0x000000430243b211 */ /* 0x000fca00078e28ff */
[----:B------:R-:W-:Y:S01]  /*08e0*/  @P6 IADD3 R64, PT, PT, R51, -0x4, RZ ;  /* 0xfffffffc33406810 */ /* 0x000fe20007ffe0ff */
[----:B------:R-:W-:Y:S01]  /*08f0*/  @!P3 IMAD R62, R62, 0xe0, R67 ;  /* 0x000000e03e3eb824 */ /* 0x000fe200078e0243 */
[----:B------:R-:W-:Y:S02]  /*0900*/  ISETP.GT.U32.OR P6, PT, R60, R65, !P2 ;  /* 0x000000413c00720c */ /* 0x000fe400057c4470 */
[----:B------:R-:W-:Y:S01]  /*0910*/  @!P4 LEA R67, R2, R63, 0x5 ;  /* 0x0000003f0243c211 */ /* 0x000fe200078e28ff */
[----:B------:R-:W-:Y:S02]  /*0920*/  @!P4 IMAD R66, R64, 0xe0, R11 ;  /* 0x000000e04042c824 */ /* 0x000fe400078e020b */
[----:B------:R-:W-:-:S03]  /*0930*/  @!P3 IMAD R64, R7, 0x1c00, R62 ;  /* 0x00001c000740b824 */ /* 0x000fc600078e023e */
[----:B------:R-:W-:Y:S02]  /*0940*/  @!P4 IADD3 R66, PT, PT, R9, R67, R66 ;  /* 0x000000430942c210 */ /* 0x000fe40007ffe042 */
[----:B------:R-:W-:Y:S02]  /*0950*/  @!P3 IADD3 R71, PT, PT, R64, -0xe1, R11 ;  /* 0xffffff1f4047b810 */ /* 0x000fe40007ffe00b */
[----:B------:R-:W-:Y:S01]  /*0960*/  @!P4 IADD3 R73, PT, PT, R66, -0xe1, RZ ;  /* 0xffffff1f4249c810 */ /* 0x000fe20007ffe0ff */
[----:B------:R-:W3:Y:S01]  /*0970*/  @!P6 LDC.64 R58, c[0x0][0x380] ;  /* 0x0000e000ff3aeb82 */ /* 0x000ee20000000a00 */
[CC--:B------:R-:W-:Y:S01]  /*0980*/  @!P6 LEA R62, R2.reuse, R63.reuse, 0x5 ;  /* 0x0000003f023ee211 */ /* 0x0c0fe200078e28ff */
[----:B0-----:R-:W-:Y:S01]  /*0990*/  @!P3 IMAD.WIDE R56, R71, 0x4, R56 ;  /* 0x000000044738b825 */ /* 0x001fe200078e0238 */
[CC--:B------:R-:W-:Y:S02]  /*09a0*/  @!P6 LEA R98, R2.reuse, R63.reuse, 0x5 ;  /* 0x0000003f0262e211 */ /* 0x0c0fe400078e28ff */
[----:B------:R-:W-:Y:S01]  /*09b0*/  @!P6 LEA R100, R2, R63, 0x5 ;  /* 0x0000003f0264e211 */ /* 0x000fe200078e28ff */
[----:B--2---:R-:W-:Y:S01]  /*09c0*/  @!P4 IMAD.WIDE.U32 R54, R73, 0x4, R54 ;  /* 0x000000044936c825 */ /* 0x004fe200078e0036 */
[C-C-:B------:R-:W-:Y:S01]  /*09d0*/  @!P6 IADD3 R67, PT, PT, R11.reuse, R62, R8.reuse ;  /* 0x0000003e0b43e210 */ /* 0x140fe20007ffe008 */
[----:B------:R-:W0:Y:S01]  /*09e0*/  @!P6 LDC.64 R52, c[0x0][0x380] ;  /* 0x0000e000ff34eb82 */ /* 0x000e220000000a00 */
[----:B------:R-:W-:-:S02]  /*09f0*/  @!P6 IADD3 R103, PT, PT, R11, R98, R8 ;  /* 0x000000620b67e210 */ /* 0x000fc40007ffe008 */
[----:B------:R-:W-:Y:S02]  /*0a00*/  @!P6 IADD3 R105, PT, PT, R11, R100, R8 ;  /* 0x000000640b69e210 */ /* 0x000fe40007ffe008 */
[----:B------:R-:W-:Y:S02]  /*0a10*/  MOV R66, RZ ;  /* 0x000000ff00427202 */ /* 0x000fe40000000f00 */
[----:B------:R-:W-:Y:S01]  /*0a20*/  MOV R100, RZ ;  /* 0x000000ff00647202 */ /* 0x000fe20000000f00 */
[----:B------:R-:W2:Y:S01]  /*0a30*/  @!P6 LDC.64 R50, c[0x0][0x380] ;  /* 0x0000e000ff32eb82 */ /* 0x000ea20000000a00 */
[----:B------:R-:W-:Y:S02]  /*0a40*/  MOV R64, RZ ;  /* 0x000000ff00407202 */ /* 0x000fe40000000f00 */
[----:B------:R-:W-:Y:S01]  /*0a50*/  MOV R98, RZ ;  /* 0x000000ff00627202 */ /* 0x000fe20000000f00 */
[----:B------:R4:W5:Y:S01]  /*0a60*/  @!P3 LDG.E.CONSTANT R66, desc[UR8][R56.64] ;  /* 0x000000083842b981 */ /* 0x000962000c1e9900 */
[----:B---3--:R-:W-:-:S03]  /*0a70*/  @!P6 IMAD.WIDE.U32 R58, R67, 0x4, R58 ;  /* 0x00000004433ae825 */ /* 0x008fc600078e003a */
[----:B------:R4:W5:Y:S04]  /*0a80*/  @!P4 LDG.E.CONSTANT R100, desc[UR8][R54.64] ;  /* 0x000000083664c981 */ /* 0x000968000c1e9900 */
[----:B------:R4:W5:Y:S01]  /*0a90*/  @!P6 LDG.E.CONSTANT R64, desc[UR8][R58.64+0x347c] ;  /* 0x00347c083a40e981 */ /* 0x000962000c1e9900 */
[----:B0-----:R-:W-:-:S05]  /*0aa0*/  @!P6 IMAD.WIDE.U32 R52, R103, 0x4, R52 ;  /* 0x000000046734e825 */ /* 0x001fca00078e0034 */
[----:B------:R4:W5:Y:S01]  /*0ab0*/  @!P6 LDG.E.CONSTANT R98, desc[UR8][R52.64+0x33d7c] ;  /* 0x033d7c083462e981 */ /* 0x000962000c1e9900 */
[----:B--2---:R-:W-:-:S05]  /*0ac0*/  @!P6 IMAD.WIDE.U32 R50, R105, 0x4, R50 ;  /* 0x000000046932e825 */ /* 0x004fca00078e0032 */
[----:B------:R4:W5:Y:S01]  /*0ad0*/  @!P6 LDG.E.CONSTANT R102, desc[UR8][R50.64+0x6467c] ;  /* 0x06467c083266e981 */ /* 0x000962000c1e9900 */
[----:B------:R-:W-:Y:S01]  /*0ae0*/  UMOV UR7, 0x400 ;  /* 0x0000040000077882 */ /* 0x000fe20000000000 */
[----:B------:R-:W-:Y:S01]  /*0af0*/  BSSY.RECONVERGENT B0, `(.L_x_0) ;  /* 0x000000f000007945 */ /* 0x000fe20003800200 */
[----:B------:R-:W-:-:S03]  /*0b00*/  MOV R62, RZ ;  /* 0x000000ff003e7202 */ /* 0x000fc60000000f00 */
[----:B-1----:R-:W-:Y:S05]  /*0b10*/  @!P5 BRA `(.L_x_1) ;  /* 0x000000000030d947 */ /* 0x002fea0003800000 */
[----:B----4-:R-:W0:Y:S01]  /*0b20*/  S2R R50, SR_TID.X ;  /* 0x0000000000327919 */ /* 0x010e220000002100 */
[----:B------:R-:W-:Y:S02]  /*0b30*/  LEA R53, R2, R11, 0x5 ;  /* 0x0000000b02357211 */ /* 0x000fe400078e28ff */
[----:B0-----:R-:W-:-:S04]  /*0b40*/  LOP3.LUT R52, R50, 0x1f, RZ, 0xc0, !PT ;  /* 0x0000001f32347812 */ /* 0x001fc800078ec0ff */
[----:B------:R-:W-:Y:S02]  /*0b50*/  LOP3.LUT P3, RZ, R53, R52, RZ, 0xfc, !PT ;  /* 0x0000003435ff7212 */ /* 0x000fe4000786fcff */
[----:B------:R-:W-:-:S04]  /*0b60*/  IADD3 R50, PT, PT, -R52, 0xe1, RZ ;  /* 0x000000e134327810 */ /* 0x000fc80007ffe1ff */
[----:B------:R-:W-:-:S13]  /*0b70*/  ISETP.GE.U32.OR P3, PT, R53, R50, !P3 ;  /* 0x000000323500720c */ /* 0x000fda0005f66470 */
[----:B------:R-:W-:Y:S05]  /*0b80*/  @P3 BRA `(.L_x_1) ;  /* 0x0000000000143947 */ /* 0x000fea0003800000 */
[----:B------:R-:W0:Y:S01]  /*0b90*/  LDC.64 R50, c[0x0][0x380] ;  /* 0x0000e000ff327b82 */ /* 0x000e220000000a00 */
[----:B------:R-:W-:-:S04]  /*0ba0*/  IADD3 R52, PT, PT, R8, R52, R53 ;  /* 0x0000003408347210 */ /* 0x000fc80007ffe035 */
[----:B------:R-:W-:-:S05]  /*0bb0*/  IADD3 R53, PT, PT, R52, -0xe1, RZ ;  /* 0xffffff1f34357810 */ /* 0x000fca0007ffe0ff */
[----:B0-----:R-:W-:-:S05]  /*0bc0*/  IMAD.WIDE R50, R53, 0x4, R50 ;  /* 0x0000000435327825 */ /* 0x001fca00078e0232 */
[----:B------:R0:W5:Y:S02]  /*0bd0*/  LDG.E.CONSTANT R62, desc[UR8][R50.64] ;  /* 0x00000008323e7981 */ /* 0x000164000c1e9900 */
.L_x_1:
[----:B------:R-:W-:Y:S05]  /*0be0*/  BSYNC.RECONVERGENT B0 ;  /* 0x0000000000007941 */ /* 0x000fea0003800200 */
.L_x_0:
[----:B------:R-:W-:Y:S01]  /*0bf0*/  ULEA UR6, UR12, UR7, 0x18 ;  /* 0x000000070c067291 */ /* 0x000fe2000f8ec0ff */
[C---:B------:R-:W-:Y:S01]  /*0c00*/  ISETP.GT.U32.AND P3, PT, R61.reuse, 0xbf, PT ;  /* 0x000000bf3d00780c */ /* 0x040fe20003f64070 */
[----:B------:R-:W-:Y:S04]  /*0c10*/  BSSY.RECONVERGENT B0, `(.L_x_2) ;  /* 0x0000029000007945 */ /* 0x000fe80003800200 */
[----:B------:R-:W-:Y:S01]  /*0c20*/  BSSY.RELIABLE B1, `(.L_x_3) ;  /* 0x000001e000017945 */ /* 0x000fe20003800100 */
[----:B----4-:R-:W-:-:S05]  /*0c30*/  LEA R53, R61, UR6, 0x2 ;  /* 0x000000063d357c11 */ /* 0x010fca000f8e10ff */
[----:B-----5:R1:W-:Y:S04]  /*0c40*/  STS [R53], R62 ;  /* 0x0000003e35007388 */ /* 0x0203e80000000800 */
[----:B------:R1:W-:Y:S04]  /*0c50*/  STS [R53+0x1000], R66 ;  /* 0x0010004235007388 */ /* 0x0003e80000000800 */
[----:B------:R1:W-:Y:S04]  /*0c60*/  STS [R53+0x2000], R100 ;  /* 0x0020006435007388 */ /* 0x0003e80000000800 */
[----:B------:R1:W-:Y:S04]  /*0c70*/  STS [R53+0x800], R64 ;  /* 0x0008004035007388 */ /* 0x0003e80000000800 */
[----:B------:R1:W-:Y:S04]  /*0c80*/  STS [R53+0x1800], R98 ;  /* 0x0018006235007388 */ /* 0x0003e80000000800 */
[----:B------:R1:W-:Y:S01]  /*0c90*/  STS [R53+0x2800], R102 ;  /* 0x0028006635007388 */ /* 0x0003e20000000800 */
[----:B------:R-:W-:Y:S05]  /*0ca0*/  @P3 BRA `(.L_x_4) ;  /* 0x0000000000483947 */ /* 0x000fea0003800000 */
[----:B------:R-:W-:Y:S01]  /*0cb0*/  ISETP.GT.U32.AND P3, PT, R60, R65, PT ;  /* 0x000000413c00720c */ /* 0x000fe20003f64070 */
[----:B------:R-:W-:Y:S01]  /*0cc0*/  BSSY.RECONVERGENT B2, `(.L_x_5) ;  /* 0x000000e000027945 */ /* 0x000fe20003800200 */
[----:B0-----:R-:W-:Y:S02]  /*0cd0*/  HFMA2 R50, -RZ, RZ, 0, 0 ;  /* 0x00000000ff327431 */ /* 0x001fe400000001ff */
[----:B------:R-:W-:-:S04]  /*0ce0*/  ISETP.GT.U32.OR P3, PT, R10, 0xe0, P3 ;  /* 0x000000e00a00780c */ /* 0x000fc80001f64470 */
[----:B------:R-:W-:-:S13]  /*0cf0*/  PLOP3.LUT P3, PT, P3, P2, PT, 0xf2, 0x2f ;  /* 0x00000000002f781c */ /* 0x000fda0001f65e72 */
[----:B------:R-:W-:Y:S05]  /*0d00*/  @P3 BRA `(.L_x_6) ;  /* 0x0000000000243947 */ /* 0x000fea0003800000 */
[----:B------:R-:W-:-:S04]  /*0d10*/  LEA R51, R2, R63, 0x5 ;  /* 0x0000003f02337211 */ /* 0x000fc800078e28ff */
[----:B------:R-:W-:Y:S02]  /*0d20*/  IADD3 R50, PT, PT, R8, R51, RZ ;  /* 0x0000003308327210 */ /* 0x000fe40007ffe0ff */
[----:B------:R-:W-:-:S03]  /*0d30*/  MOV R51, RZ ;  /* 0x000000ff00337202 */ /* 0x000fc60000000f00 */
[----:B------:R-:W-:-:S03]  /*0d40*/  IMAD.WIDE.U32 R50, R31, 0xc400, R50 ;  /* 0x0000c4001f327825 */ /* 0x000fc600078e0032 */
[----:B------:R-:W-:-:S04]  /*0d50*/  IADD3 R52, P2, PT, R50, R11, RZ ;  /* 0x0000000b32347210 */ /* 0x000fc80007f5e0ff */
[----:B------:R-:W-:Y:S02]  /*0d60*/  IADD3.X R51, PT, PT, RZ, R51, RZ, P2, !PT ;  /* 0x00000033ff337210 */ /* 0x000fe400017fe4ff */
[----:B------:R-:W-:-:S04]  /*0d70*/  LEA R50, P2, R52, UR10, 0x2 ;  /* 0x0000000a34327c11 */ /* 0x000fc8000f8410ff */
[----:B------:R-:W-:-:S05]  /*0d80*/  LEA.HI.X R51, R52, UR11, R51, 0x2, P2 ;  /* 0x0000000b34337c11 */ /* 0x000fca00090f1433 */
[----:B------:R0:W5:Y:S04]  /*0d90*/  LDG.E.CONSTANT R50, desc[UR8][R50.64+0x5e7c] ;  /* 0x005e7c0832327981 */ /* 0x000168000c1e9900 */
.L_x_6:
[----:B------:R-:W-:Y:S05]  /*0da0*/  BSYNC.RECONVERGENT B2 ;  /* 0x0000000000027941 */ /* 0x000fea0003800200 */
.L_x_5:
[----:B-----5:R2:W-:Y:S01]  /*0db0*/  STS [R53+0x3000], R50 ;  /* 0x0030003235007388 */ /* 0x0205e20000000800 */
[----:B------:R-:W-:Y:S05]  /*0dc0*/  BRA `(.L_x_7) ;  /* 0x00000000000c7947 */ /* 0x000fea0003800000 */
.L_x_4:
[----:B------:R-:W-:-:S13]  /*0dd0*/  ISETP.GT.U32.AND P2, PT, R61, 0x11f, PT ;  /* 0x0000011f3d00780c */ /* 0x000fda0003f44070 */
[----:B------:R-:W-:Y:S05]  /*0de0*/  @P2 BREAK.RELIABLE B1 ;  /* 0x0000000000012942 */ /* 0x000fea0003800100 */
[----:B------:R-:W-:Y:S05]  /*0df0*/  @P2 BRA `(.L_x_8) ;  /* 0x0000000000282947 */ /* 0x000fea0003800000 */
.L_x_7:
[----:B------:R-:W-:Y:S05]  /*0e00*/  BSYNC.RELIABLE B1 ;  /* 0x0000000000017941 */ /* 0x000fea0003800100 */
.L_x_3:
[----:B0-2---:R-:W0:Y:S01]  /*0e10*/  LDC.64 R50, c[0x0][0x388] ;  /* 0x0000e200ff327b82 */ /* 0x005e220000000a00 */
[----:B------:R-:W-:-:S04]  /*0e20*/  IMAD R52, R0, 0x120, R61 ;  /* 0x0000012000347824 */ /* 0x000fc800078e023d */
[----:B-1----:R-:W-:-:S04]  /*0e30*/  IMAD R53, R52, 0x3, R11 ;  /* 0x0000000334357824 */ /* 0x002fc800078e020b */
[----:B0-----:R-:W-:-:S06]  /*0e40*/  IMAD.WIDE.U32 R50, R53, 0x4, R50 ;  /* 0x0000000435327825 */ /* 0x001fcc00078e0032 */
[----:B------:R-:W2:Y:S01]  /*0e50*/  LDG.E.CONSTANT R50, desc[UR8][R50.64] ;  /* 0x0000000832327981 */ /* 0x000ea2000c1e9900 */
[----:B------:R-:W-:-:S04]  /*0e60*/  UIADD3 UR6, UPT, UPT, UR7, 0x3300, URZ ;  /* 0x0000330007067890 */ /* 0x000fc8000fffe0ff */
[----:B------:R-:W-:-:S06]  /*0e70*/  ULEA UR6, UR12, UR6, 0x18 ;  /* 0x000000060c067291 */ /* 0x000fcc000f8ec0ff */
[----:B------:R-:W-:-:S05]  /*0e80*/  LEA R61, R61, UR6, 0x2 ;  /* 0x000000063d3d7c11 */ /* 0x000fca000f8e10ff */
[----:B--2---:R2:W-:Y:S02]  /*0e90*/  STS [R61], R50 ;  /* 0x000000323d007388 */ /* 0x0045e40000000800 */
.L_x_8:
[----:B------:R-:W-:Y:S05]  /*0ea0*/  BSYNC.RECONVERGENT B0 ;  /* 0x0000000000007941 */ /* 0x000fea0003800200 */
.L_x_2:
[----:B------:R-:W-:Y:S05]  /*0eb0*/  WARPSYNC.ALL ;  /* 0x0000000000007948 */ /* 0x000fea0003800000 */
[----:B------:R-:W-:Y:S01]  /*0ec0*/  BAR.SYNC.DEFER_BLOCKING 0x0 ;  /* 0x0000000000007b1d */ /* 0x000fe20000010000 */
[----:B------:R-:W-:-:S04]  /*0ed0*/  IADD3 R11, PT, PT, R11, 0x1, RZ ;  /* 0x000000010b0b7810 */ /* 0x000fc80007ffe0ff */
[----:B------:R-:W-:Y:S01]  /*0ee0*/  ISETP.NE.AND P2, PT, R11, 0x3, PT ;  /* 0x000000030b00780c */ /* 0x000fe20003f45270 */
[----:B0-2---:R-:W-:Y:S04]  /*0ef0*/  LDS R50, [R3+UR4] ;  /* 0x0000000403327984 */ /* 0x005fe80008000800 */
[----:B------:R-:W0:Y:S04]  /*0f00*/  LDS.64 R58, [R6+0x240] ;  /* 0x00024000063a7984 */ /* 0x000e280000000a00 */
[----:B-1----:R-:W1:Y:S04]  /*0f10*/  LDS.64 R64, [R6] ;  /* 0x0000000006407984 */ /* 0x002e680000000a00 */
[----:B------:R-:W2:Y:S04]  /*0f20*/  LDS.64 R56, [R6+0x20] ;  /* 0x0000200006387984 */ /* 0x000ea80000000a00 */
[----:B------:R-:W3:Y:S04]  /*0f30*/  LDS.64 R66, [R6+0x260] ;  /* 0x0002600006427984 */ /* 0x000ee80000000a00 */
[----:B------:R-:W4:Y:S04]  /*0f40*/  LDS R51, [R3+UR4+0x80] ;  /* 0x0000800403337984 */ /* 0x000f280008000800 */
[----:B------:R-:W5:Y:S04]  /*0f50*/  LDS.64 R62, [R6+0x28] ;  /* 0x00002800063e7984 */ /* 0x000f680000000a00 */
[----:B------:R-:W5:Y:S04]  /*0f60*/  LDS R103, [R3+UR4+0x100] ;  /* 0x0001000403677984 */ /* 0x000f680008000800 */
[----:B------:R-:W5:Y:S04]  /*0f70*/  LDS R71, [R3+UR4+0x180] ;  /* 0x0001800403477984 */ /* 0x000f680008000800 */
[----:B------:R-:W5:Y:S04]  /*0f80*/  LDS.64 R54, [R6+0x268] ;  /* 0x0002680006367984 */ /* 0x000f680000000a00 */
[----:B------:R-:W5:Y:S04]  /*0f90*/  LDS.64 R52, [R6+0x8] ;  /* 0x0000080006347984 */ /* 0x000f680000000a00 */
[----:B------:R-:W5:Y:S01]  /*0fa0*/  LDS.64 R60, [R6+0x248] ;  /* 0x00024800063c7984 */ /* 0x000f620000000a00 */
[C---:B0-----:R-:W-:Y:S01]  /*0fb0*/  FFMA R100, R50.reuse, R58, R97 ;  /* 0x0000003a32647223 */ /* 0x041fe20000000061 */
[----:B-1----:R-:W-:-:S02]  /*0fc0*/  FFMA R98, R50, R64, R101 ;  /* 0x0000004032627223 */ /* 0x002fc40000000065 */
[----:B------:R-:W0:Y:S01]  /*0fd0*/  LDS R73, [R3+UR4+0x200] ;  /* 0x0002000403497984 */ /* 0x000e220008000800 */
[----:B--2---:R-:W-:-:S03]  /*0fe0*/  FFMA R97, R50, R57, R92 ;  /* 0x0000003932617223 */ /* 0x004fc6000000005c */
[----:B------:R-:W-:Y:S01]  /*0ff0*/  LDS R92, [R3+UR4+0x1280] ;  /* 0x00128004035c7984 */ /* 0x000fe20008000800 */
[----:B---3--:R-:W-:-:S03]  /*1000*/  FFMA R101, R50, R67, R96 ;  /* 0x0000004332657223 */ /* 0x008fc60000000060 */
[----:B------:R-:W-:Y:S01]  /*1010*/  LDS R50, [R3+UR4+0x1100] ;  /* 0x0011000403327984 */ /* 0x000fe20008000800 */
[C---:B----4-:R-:W-:Y:S01]  /*1020*/  FFMA R105, R51.reuse, R67, R94 ;  /* 0x0000004333697223 */ /* 0x050fe2000000005e */
[C---:B------:R-:W-:Y:S02]  /*1030*/  FFMA R107, R51.reuse, R65, R98 ;  /* 0x00000041336b7223 */ /* 0x040fe40000000062 */
[----:B------:R-:W1:Y:S01]  /*1040*/  LDS R94, [R3+UR4+0x280] ;  /* 0x00028004035e7984 */ /* 0x000e620008000800 */
[-C--:B------:R-:W-:Y:S01]  /*1050*/  FFMA R96, R64, R51.reuse, R99 ;  /* 0x0000003340607223 */ /* 0x080fe20000000063 */
[C---:B-----5:R-:W-:Y:S01]  /*1060*/  FFMA R106, R51.reuse, R62, R97 ;  /* 0x0000003e336a7223 */ /* 0x060fe20000000061 */
[----:B------:R-:W-:Y:S01]  /*1070*/  FFMA R102, R58, R51, R77 ;  /* 0x000000333a667223 */ /* 0x000fe2000000004d */
[----:B------:R-:W2:Y:S01]  /*1080*/  LDS R98, [R3+UR4+0x1180] ;  /* 0x0011800403627984 */ /* 0x000ea20008000800 */
[C---:B------:R-:W-:Y:S01]  /*1090*/  FFMA R99, R51.reuse, R57, R76 ;  /* 0x0000003933637223 */ /* 0x040fe2000000004c */
[----:B------:R-:W-:Y:S01]  /*10a0*/  FFMA R111, R51, R59, R100 ;  /* 0x0000003b336f7223 */ /* 0x000fe20000000064 */
[-C--:B------:R-:W-:Y:S01]  /*10b0*/  FFMA R100, R64, R103.reuse, R95 ;  /* 0x0000006740647223 */ /* 0x080fe2000000005f */
[----:B------:R-:W3:Y:S01]  /*10c0*/  LDS R97, [R3+UR4+0x1200] ;  /* 0x0012000403617984 */ /* 0x000ee20008000800 */
[----:B------:R-:W-:Y:S01]  /*10d0*/  FFMA R104, R58, R103, R69 ;  /* 0x000000673a687223 */ /* 0x000fe20000000045 */
[C---:B------:R-:W-:Y:S01]  /*10e0*/  FFMA R95, R103.reuse, R57, R68 ;  /* 0x00000039675f7223 */ /* 0x040fe20000000044 */
[----:B------:R-:W-:Y:S01]  /*10f0*/  FFMA R109, R103, R67, R74 ;  /* 0x00000043676d7223 */ /* 0x000fe2000000004a */
[----:B------:R-:W4:Y:S01]  /*1100*/  LDS.64 R76, [R6+0x30] ;  /* 0x00003000064c7984 */ /* 0x000f220000000a00 */
[----:B------:R-:W-:Y:S01]  /*1110*/  FFMA R74, R64, R71, R93 ;  /* 0x00000047404a7223 */ /* 0x000fe2000000005d */
[-C--:B------:R-:W-:Y:S01]  /*1120*/  FFMA R108, R51, R54.reuse, R101 ;  /* 0x00000036336c7223 */ /* 0x080fe20000000065 */
[C---:B------:R-:W-:Y:S01]  /*1130*/  FFMA R113, R103.reuse, R65, R96 ;  /* 0x0000004167717223 */ /* 0x040fe20000000060 */
[----:B------:R-:W5:Y:S01]  /*1140*/  LDS.64 R68, [R6+0x270] ;  /* 0x0002700006447984 */ /* 0x000f620000000a00 */
[C---:B------:R-:W-:Y:S01]  /*1150*/  FFMA R115, R103.reuse, R59, R102 ;  /* 0x0000003b67737223 */ /* 0x040fe20000000066 */
[C---:B------:R-:W-:Y:S01]  /*1160*/  FFMA R110, R103.reuse, R54, R105 ;  /* 0x00000036676e7223 */ /* 0x040fe20000000069 */
[C---:B------:R-:W-:Y:S01]  /*1170*/  FFMA R102, R103.reuse, R62, R99 ;  /* 0x0000003e67667223 */ /* 0x040fe20000000063 */
[----:B------:R-:W5:Y:S01]  /*1180*/  LDS R93, [R3+UR4+0x1300] ;  /* 0x00130004035d7984 */ /* 0x000f620008000800 */
[----:B------:R-:W-:Y:S01]  /*1190*/  FFMA R101, R103, R52, R107 ;  /* 0x0000003467657223 */ /* 0x000fe2000000006b */
[----:B------:R-:W-:Y:S01]  /*11a0*/  FFMA R105, R71, R67, R72 ;  /* 0x0000004347697223 */ /* 0x000fe20000000048 */
[C---:B------:R-:W-:Y:S01]  /*11b0*/  FFMA R51, R103.reuse, R63, R106 ;  /* 0x0000003f67337223 */ /* 0x040fe2000000006a */
[C---:B------:R-:W-:Y:S01]  /*11c0*/  FFMA R99, R103.reuse, R55, R108 ;  /* 0x0000003767637223 */ /* 0x040fe2000000006c */
[----:B------:R-:W-:Y:S01]  /*11d0*/  FFMA R107, R103, R60, R111 ;  /* 0x0000003c676b7223 */ /* 0x000fe2000000006f */
[----:B------:R-:W-:Y:S01]  /*11e0*/  FFMA R96, R58, R71, R75 ;  /* 0x000000473a607223 */ /* 0x000fe2000000004b */
[C---:B------:R-:W-:Y:S01]  /*11f0*/  FFMA R119, R71.reuse, R59, R104 ;  /* 0x0000003b47777223 */ /* 0x040fe20000000068 */
[C---:B------:R-:W-:Y:S01]  /*1200*/  FFMA R72, R71.reuse, R54, R109 ;  /* 0x0000003647487223 */ /* 0x040fe2000000006d */
[C---:B------:R-:W-:Y:S01]  /*1210*/  FFMA R103, R71.reuse, R57, R70 ;  /* 0x0000003947677223 */ /* 0x040fe20000000046 */
[C---:B------:R-:W-:Y:S01]  /*1220*/  FFMA R117, R71.reuse, R65, R100 ;  /* 0x0000004147757223 */ /* 0x040fe20000000064 */
[C---:B------:R-:W-:Y:S01]  /*1230*/  FFMA R104, R71.reuse, R62, R95 ;  /* 0x0000003e47687223 */ /* 0x040fe2000000005f */
[C---:B------:R-:W-:Y:S01]  /*1240*/  FFMA R95, R71.reuse, R52, R113 ;  /* 0x00000034475f7223 */ /* 0x040fe20000000071 */
[C---:B------:R-:W-:Y:S01]  /*1250*/  FFMA R75, R71.reuse, R60, R115 ;  /* 0x0000003c474b7223 */ /* 0x040fe20000000073 */
[C---:B------:R-:W-:Y:S01]  /*1260*/  FFMA R113, R71.reuse, R63, R102 ;  /* 0x0000003f47717223 */ /* 0x040fe20000000066 */
[----:B------:R-:W-:Y:S01]  /*1270*/  FFMA R111, R71, R55, R110 ;  /* 0x00000037476f7223 */ /* 0x000fe2000000006e */
[C---:B0-----:R-:W-:Y:S01]  /*1280*/  FFMA R109, R73.reuse, R65, R74 ;  /* 0x00000041496d7223 */ /* 0x041fe2000000004a */
[----:B------:R-:W0:Y:S01]  /*1290*/  LDS.64 R70, [R6+0x10] ;  /* 0x0000100006467984 */ /* 0x000e220000000a00 */
[C---:B------:R-:W-:Y:S01]  /*12a0*/  FFMA R115, R73.reuse, R59, R96 ;  /* 0x0000003b49737223 */ /* 0x040fe20000000060 */
[C---:B------:R-:W-:Y:S01]  /*12b0*/  FFMA R103, R73.reuse, R62, R103 ;  /* 0x0000003e49677223 */ /* 0x040fe20000000067 */
[C---:B------:R-:W-:Y:S01]  /*12c0*/  FFMA R74, R73.reuse, R54, R105 ;  /* 0x00000036494a7223 */ /* 0x040fe20000000069 */
[C---:B------:R-:W-:Y:S01]  /*12d0*/  FFMA R102, R73.reuse, R52, R117 ;  /* 0x0000003449667223 */ /* 0x040fe20000000075 */
[C---:B------:R-:W-:Y:S01]  /*12e0*/  FFMA R106, R73.reuse, R60, R119 ;  /* 0x0000003c496a7223 */ /* 0x040fe20000000077 */
[C---:B------:R-:W-:Y:S01]  /*12f0*/  FFMA R104, R73.reuse, R63, R104 ;  /* 0x0000003f49687223 */ /* 0x040fe20000000068 */
[----:B------:R-:W-:Y:S01]  /*1300*/  FFMA R96, R73, R55, R72 ;  /* 0x0000003749607223 */ /* 0x000fe20000000048 */
[----:B-1----:R-:W-:Y:S01]  /*1310*/  FFMA R119, R94, R63, R103 ;  /* 0x0000003f5e777223 */ /* 0x002fe20000000067 */
[----:B------:R-:W1:Y:S01]  /*1320*/  LDS.64 R72, [R6+0x250] ;  /* 0x0002500006487984 */ /* 0x000e620000000a00 */
[-C--:B------:R-:W-:Y:S01]  /*1330*/  FFMA R117, R60, R94.reuse, R115 ;  /* 0x0000005e3c757223 */ /* 0x080fe20000000073 */
[-C--:B--2---:R-:W-:Y:S01]  /*1340*/  FFMA R100, R98, R53.reuse, R95 ;  /* 0x0000003562647223 */ /* 0x084fe2000000005f */
[C---:B---3--:R-:W-:Y:S01]  /*1350*/  FFMA R103, R97.reuse, R53, R102 ;  /* 0x0000003561677223 */ /* 0x048fe20000000066 */
[----:B------:R-:W-:Y:S01]  /*1360*/  FFMA R115, R94, R55, R74 ;  /* 0x000000375e737223 */ /* 0x000fe2000000004a */
[----:B------:R-:W2:Y:S01]  /*1370*/  LDS R95, [R3+UR4+0x1380] ;  /* 0x00138004035f7984 */ /* 0x000ea20008000800 */
[----:B------:R-:W-:Y:S01]  /*1380*/  FFMA R102, R98, R61, R75 ;  /* 0x0000003d62667223 */ /* 0x000fe2000000004b */
[----:B------:R-:W-:Y:S01]  /*1390*/  FFMA R105, R52, R94, R109 ;  /* 0x0000005e34697223 */ /* 0x000fe2000000006d */
[C---:B------:R-:W-:Y:S01]  /*13a0*/  FFMA R101, R50.reuse, R53, R101 ;  /* 0x0000003532657223 */ /* 0x040fe20000000065 */
[----:B------:R-:W3:Y:S01]  /*13b0*/  LDS.64 R74, [R6+0x38] ;  /* 0x00003800064a7984 */ /* 0x000ee20000000a00 */
[----:B------:R-:W-:Y:S01]  /*13c0*/  FFMA R107, R50, R61, R107 ;  /* 0x0000003d326b7223 */ /* 0x000fe2000000006b */
[C---:B------:R-:W-:Y:S01]  /*13d0*/  FFMA R105, R92.reuse, R53, R105 ;  /* 0x000000355c697223 */ /* 0x040fe20000000069 */
[CC--:B------:R-:W-:Y:S01]  /*13e0*/  FFMA R109, R97.reuse, R61.reuse, R106 ;  /* 0x0000003d616d7223 */ /* 0x0c0fe2000000006a */
[----:B------:R-:W3:Y:S01]  /*13f0*/  LDS R53, [R3+UR4+0x2280] ;  /* 0x0022800403357984 */ /* 0x000ee20008000800 */
[----:B------:R-:W-:Y:S01]  /*1400*/  FFMA R61, R92, R61, R117 ;  /* 0x0000003d5c3d7223 */ /* 0x000fe20000000075 */
[-C--:B----4-:R-:W-:Y:S01]  /*1410*/  FFMA R117, R50, R76.reuse, R51 ;  /* 0x0000004c32757223 */ /* 0x090fe20000000033 */
[-C--:B------:R-:W-:Y:S01]  /*1420*/  FFMA R106, R98, R76.reuse, R113 ;  /* 0x0000004c626a7223 */ /* 0x080fe20000000071 */
[----:B------:R-:W4:Y:S01]  /*1430*/  LDS R94, [R3+UR4+0x2380] ;  /* 0x00238004035e7984 */ /* 0x000f220008000800 */
[CC--:B------:R-:W-:Y:S01]  /*1440*/  FFMA R121, R97.reuse, R76.reuse, R104 ;  /* 0x0000004c61797223 */ /* 0x0c0fe20000000068 */
[----:B------:R-:W-:Y:S01]  /*1450*/  FFMA R112, R92, R76, R119 ;  /* 0x0000004c5c707223 */ /* 0x000fe20000000077 */
[-C--:B-----5:R-:W-:Y:S01]  /*1460*/  FFMA R119, R50, R68.reuse, R99 ;  /* 0x0000004432777223 */ /* 0x0a0fe20000000063 */
[-C--:B------:R-:W-:Y:S01]  /*1470*/  FFMA R110, R98, R77.reuse, R117 ;  /* 0x0000004d626e7223 */ /* 0x080fe20000000075 */
[----:B------:R-:W5:Y:S01]  /*1480*/  LDS.64 R50, [R6+0x278] ;  /* 0x0002780006327984 */ /* 0x000f620000000a00 */
[-C--:B------:R-:W-:Y:S01]  /*1490*/  FFMA R113, R97, R77.reuse, R106 ;  /* 0x0000004d61717223 */ /* 0x080fe2000000006a */
[-C--:B------:R-:W-:Y:S01]  /*14a0*/  FFMA R108, R92, R77.reuse, R121 ;  /* 0x0000004d5c6c7223 */ /* 0x080fe20000000079 */
[----:B------:R-:W-:Y:S01]  /*14b0*/  FFMA R112, R93, R77, R112 ;  /* 0x0000004d5d707223 */ /* 0x000fe20000000070 */
[----:B------:R-:W5:Y:S01]  /*14c0*/  LDS R99, [R3+UR4+0x2200] ;  /* 0x0022000403637984 */ /* 0x000f620008000800 */
[CC--:B------:R-:W-:Y:S01]  /*14d0*/  FFMA R123, R97.reuse, R68.reuse, R96 ;  /* 0x00000044617b7223 */ /* 0x0c0fe20000000060 */
[-C--:B------:R-:W-:Y:S01]  /*14e0*/  FFMA R104, R98, R68.reuse, R111 ;  /* 0x0000004462687223 */ /* 0x080fe2000000006f */
[----:B------:R-:W-:Y:S01]  /*14f0*/  FFMA R68, R92, R68, R115 ;  /* 0x000000445c447223 */ /* 0x000fe20000000073 */
[----:B------:R-:W5:Y:S01]  /*1500*/  LDS.64 R76, [R6+0x18] ;  /* 0x00001800064c7984 */ /* 0x000f620000000a00 */
[-C--:B0-----:R-:W-:Y:S01]  /*1510*/  FFMA R116, R98, R70.reuse, R101 ;  /* 0x0000004662747223 */ /* 0x081fe20000000065 */
[CC--:B------:R-:W-:Y:S01]  /*1520*/  FFMA R101, R97.reuse, R70.reuse, R100 ;  /* 0x0000004661657223 */ /* 0x0c0fe20000000064 */
[----:B------:R-:W-:Y:S01]  /*1530*/  FFMA R118, R92, R70, R103 ;  /* 0x000000465c767223 */ /* 0x000fe20000000067 */
[----:B------:R-:W0:Y:S01]  /*1540*/  LDS R96, [R3+UR4+0x2300] ;  /* 0x0023000403607984 */ /* 0x000e220008000800 */
[----:B------:R-:W-:Y:S01]  /*1550*/  FFMA R120, R70, R93, R105 ;  /* 0x0000005d46787223 */ /* 0x000fe20000000069 */
[-C--:B------:R-:W-:Y:S01]  /*1560*/  FFMA R111, R97, R69.reuse, R104 ;  /* 0x00000045616f7223 */ /* 0x080fe20000000068 */
[-C--:B------:R-:W-:Y:S01]  /*1570*/  FFMA R104, R92, R69.reuse, R123 ;  /* 0x000000455c687223 */ /* 0x080fe2000000007b */
[CC--:B------:R-:W-:Y:S01]  /*1580*/  FFMA R114, R98.reuse, R69.reuse, R119 ;  /* 0x0000004562727223 */ /* 0x0c0fe20000000077 */
[----:B------:R-:W-:Y:S01]  /*1590*/  FFMA R106, R93, R69, R68 ;  /* 0x000000455d6a7223 */ /* 0x000fe20000000044 */
[-C--:B-1----:R-:W-:Y:S01]  /*15a0*/  FFMA R100, R98, R72.reuse, R107 ;  /* 0x0000004862647223 */ /* 0x082fe2000000006b */
[CC--:B------:R-:W-:Y:S01]  /*15b0*/  FFMA R105, R97.reuse, R72.reuse, R102 ;  /* 0x0000004861697223 */ /* 0x0c0fe20000000066 */
[----:B------:R-:W-:Y:S01]  /*15c0*/  FFMA R70, R92, R72, R109 ;  /* 0x000000485c467223 */ /* 0x000fe2000000006d */
[----:B------:R-:W-:Y:S01]  /*15d0*/  FFMA R72, R72, R93, R61 ;  /* 0x0000005d48487223 */ /* 0x000fe2000000003d */
[----:B------:R-:W1:Y:S01]  /*15e0*/  LDS.64 R68, [R6+0x258] ;  /* 0x0002580006447984 */ /* 0x000e620000000a00 */
[C---:B------:R-:W-:Y:S01]  /*15f0*/  FFMA R107, R92.reuse, R71, R101 ;  /* 0x000000475c6b7223 */ /* 0x040fe20000000065 */
[CC--:B------:R-:W-:Y:S01]  /*1600*/  FFMA R101, R92.reuse, R73.reuse, R105 ;  /* 0x000000495c657223 */ /* 0x0c0fe20000000069 */
[-C--:B------:R-:W-:Y:S01]  /*1610*/  FFMA R100, R97, R73.reuse, R100 ;  /* 0x0000004961647223 */ /* 0x080fe20000000064 */
[-C--:B------:R-:W-:Y:S01]  /*1620*/  FFMA R105, R93, R73.reuse, R70 ;  /* 0x000000495d697223 */ /* 0x080fe20000000046 */
[C---:B--2---:R-:W-:Y:S01]  /*1630*/  FFMA R115, R95.reuse, R73, R72 ;  /* 0x000000495f737223 */ /* 0x044fe20000000048 */
[----:B------:R-:W2:Y:S01]  /*1640*/  LDS R61, [R3+UR4+0x2400] ;  /* 0x00240004033d7984 */ /* 0x000ea20008000800 */
[-C--:B---3--:R-:W-:Y:S01]  /*1650*/  FFMA R72, R92, R74.reuse, R113 ;  /* 0x0000004a5c487223 */ /* 0x088fe20000000071 */
[-C--:B------:R-:W-:Y:S01]  /*1660*/  FFMA R73, R95, R74.reuse, R112 ;  /* 0x0000004a5f497223 */ /* 0x080fe20000000070 */
[-C--:B------:R-:W-:Y:S01]  /*1670*/  FFMA R121, R97, R71.reuse, R116 ;  /* 0x0000004761797223 */ /* 0x080fe20000000074 */
[-C--:B------:R-:W-:Y:S01]  /*1680*/  FFMA R103, R93, R71.reuse, R118 ;  /* 0x000000475d677223 */ /* 0x080fe20000000076 */
[----:B------:R-:W-:Y:S01]  /*1690*/  FFMA R117, R95, R71, R120 ;  /* 0x000000475f757223 */ /* 0x000fe20000000078 */
[----:B------:R-:W3:Y:S01]  /*16a0*/  LDS R98, [R3+UR4+0x2480] ;  /* 0x0024800403627984 */ /* 0x000ee20008000800 */
[-C--:B------:R-:W-:Y:S01]  /*16b0*/  FFMA R113, R53, R75.reuse, R72 ;  /* 0x0000004b35717223 */ /* 0x080fe20000000048 */
[----:B----4-:R-:W-:Y:S01]  /*16c0*/  FFMA R102, R94, R75, R73 ;  /* 0x0000004b5e667223 */ /* 0x010fe20000000049 */
[-C--:B------:R-:W-:Y:S01]  /*16d0*/  FFMA R110, R97, R74.reuse, R110 ;  /* 0x0000004a616e7223 */ /* 0x080fe2000000006e */
[----:B------:R-:W4:Y:S01]  /*16e0*/  LDS.64 R70, [R6+0x40] ;  /* 0x0000400006467984 */ /* 0x000f220000000a00 */
[----:B------:R-:W-:Y:S01]  /*16f0*/  FFMA R119, R93, R74, R108 ;  /* 0x0000004a5d777223 */ /* 0x000fe2000000006c */
[-C--:B-----5:R-:W-:Y:S01]  /*1700*/  FFMA R74, R92, R50.reuse, R111 ;  /* 0x000000325c4a7223 */ /* 0x0a0fe2000000006f */
[-C--:B------:R-:W-:Y:S01]  /*1710*/  FFMA R95, R95, R50.reuse, R106 ;  /* 0x000000325f5f7223 */ /* 0x080fe2000000006a */
[----:B------:R-:W5:Y:S01]  /*1720*/  LDS.64 R72, [R6+0x280] ;  /* 0x0002800006487984 */ /* 0x000f620000000a00 */
[-C--:B------:R-:W-:Y:S01]  /*1730*/  FFMA R114, R97, R50.reuse, R114 ;  /* 0x0000003261727223 */ /* 0x080fe20000000072 */
[----:B------:R-:W-:Y:S01]  /*1740*/  FFMA R111, R93, R50, R104 ;  /* 0x000000325d6f7223 */ /* 0x000fe20000000068 */
[-C--:B------:R-:W-:Y:S01]  /*1750*/  FFMA R109, R53, R51.reuse, R74 ;  /* 0x00000033356d7223 */ /* 0x080fe2000000004a */
[-C--:B------:R-:W-:Y:S01]  /*1760*/  FFMA R74, R94, R51.reuse, R95 ;  /* 0x000000335e4a7223 */ /* 0x080fe2000000005f */
[C---:B------:R-:W-:Y:S01]  /*1770*/  FFMA R50, R99.reuse, R51, R114 ;  /* 0x0000003363327223 */ /* 0x040fe20000000072 */
[----:B------:R-:W-:Y:S01]  /*1780*/  FFMA R106, R99, R76, R121 ;  /* 0x0000004c636a7223 */ /* 0x000fe20000000079 */
[----:B------:R-:W5:Y:S01]  /*1790*/  LDS R104, [R32+0x280] ;  /* 0x0002800020687984 */ /* 0x000f620000000800 */
[C---:B------:R-:W-:Y:S01]  /*17a0*/  FFMA R107, R76.reuse, R53, R107 ;  /* 0x000000354c6b7223 */ /* 0x040fe2000000006b */
[----:B------:R-:W-:Y:S01]  /*17b0*/  FFMA R108, R76, R94, R117 ;  /* 0x0000005e4c6c7223 */ /* 0x000fe20000000075 */
[----:B0-----:R-:W-:Y:S01]  /*17c0*/  FFMA R111, R96, R51, R111 ;  /* 0x00000033606f7223 */ /* 0x001fe2000000006f */
[----:B------:R-:W-:Y:S01]  /*17d0*/  FFMA R51, R53, R77, R106 ;  /* 0x0000004d35337223 */ /* 0x000fe2000000006a */
[----:B------:R-:W-:Y:S01]  /*17e0*/  FFMA R103, R76, R96, R103 ;  /* 0x000000604c677223 */ /* 0x000fe20000000067 */
[----:B------:R-:W0:Y:S01]  /*17f0*/  LDS R106, [R32+0x300] ;  /* 0x00030000206a7984 */ /* 0x000e220000000800 */
[CC--:B------:R-:W-:Y:S01]  /*1800*/  FFMA R92, R99.reuse, R75.reuse, R110 ;  /* 0x0000004b635c7223 */ /* 0x0c0fe2000000006e */
[C---:B------:R-:W-:Y:S01]  /*1810*/  FFMA R119, R96.reuse, R75, R119 ;  /* 0x0000004b60777223 */ /* 0x040fe20000000077 */
[-C--:B------:R-:W-:Y:S01]  /*1820*/  FFMA R107, R96, R77.reuse, R107 ;  /* 0x0000004d606b7223 */ /* 0x080fe2000000006b */
[----:B------:R-:W-:Y:S01]  /*1830*/  FFMA R110, R94, R77, R103 ;  /* 0x0000004d5e6e7223 */ /* 0x000fe20000000067 */
[----:B------:R-:W-:Y:S01]  /*1840*/  LDS R123, [R32+0x780] ;  /* 0x00078000207b7984 */ /* 0x000fe20000000800 */
[----:B-1----:R-:W-:Y:S01]  /*1850*/  FFMA R76, R99, R68, R100 ;  /* 0x00000044634c7223 */ /* 0x002fe20000000064 */
[C---:B------:R-:W-:Y:S01]  /*1860*/  FFMA R101, R68.reuse, R53, R101 ;  /* 0x0000003544657223 */ /* 0x040fe20000000065 */
[C---:B------:R-:W-:Y:S01]  /*1870*/  FFMA R105, R68.reuse, R96, R105 ;  /* 0x0000006044697223 */ /* 0x040fe20000000069 */
[----:B------:R-:W-:Y:S01]  /*1880*/  FFMA R68, R68, R94, R115 ;  /* 0x0000005e44447223 */ /* 0x000fe20000000073 */
[----:B------:R-:W-:Y:S01]  /*1890*/  FFMA R97, R53, R69, R76 ;  /* 0x0000004535617223 */ /* 0x000fe2000000004c */
[----:B------:R-:W1:Y:S01]  /*18a0*/  LDS R100, [R32+0x200] ;  /* 0x0002000020647984 */ /* 0x000e620000000800 */
[C---:B--2---:R-:W-:Y:S01]  /*18b0*/  FFMA R93, R61.reuse, R77, R108 ;  /* 0x0000004d3d5d7223 */ /* 0x044fe2000000006c */
[-C--:B------:R-:W-:Y:S01]  /*18c0*/  FFMA R77, R96, R69.reuse, R101 ;  /* 0x00000045604d7223 */ /* 0x080fe20000000065 */
[-C--:B------:R-:W-:Y:S01]  /*18d0*/  FFMA R76, R94, R69.reuse, R105 ;  /* 0x000000455e4c7223 */ /* 0x080fe20000000069 */
[C---:B------:R-:W-:Y:S01]  /*18e0*/  FFMA R75, R61.reuse, R69, R68 ;  /* 0x000000453d4b7223 */ /* 0x040fe20000000044 */
[C---:B------:R-:W-:Y:S01]  /*18f0*/  FFMA R101, R96.reuse, R56, R51 ;  /* 0x0000003860657223 */ /* 0x040fe20000000033 */
[-C--:B------:R-:W-:Y:S01]  /*1900*/  FFMA R97, R96, R66.reuse, R97 ;  /* 0x0000004260617223 */ /* 0x080fe20000000061 */
[-C--:B------:R-:W-:Y:S01]  /*1910*/  FFMA R77, R94, R66.reuse, R77 ;  /* 0x000000425e4d7223 */ /* 0x080fe2000000004d */
[-C--:B------:R-:W-:Y:S01]  /*1920*/  FFMA R69, R61, R66.reuse, R76 ;  /* 0x000000423d457223 */ /* 0x080fe2000000004c */
[----:B---3--:R-:W-:Y:S01]  /*1930*/  FFMA R75, R98, R66, R75 ;  /* 0x00000042624b7223 */ /* 0x008fe2000000004b */
[----:B------:R-:W-:Y:S01]  /*1940*/  FFMA R99, R94, R56, R107 ;  /* 0x000000385e637223 */ /* 0x000fe2000000006b */
[----:B----4-:R-:W-:Y:S01]  /*1950*/  FFMA R51, R53, R70, R92 ;  /* 0x0000004635337223 */ /* 0x010fe2000000005c */
[CC--:B------:R-:W-:Y:S01]  /*1960*/  FFMA R95, R61.reuse, R56.reuse, R110 ;  /* 0x000000383d5f7223 */ /* 0x0c0fe2000000006e */
[----:B------:R-:W-:Y:S01]  /*1970*/  FFMA R93, R98, R56, R93 ;  /* 0x00000038625d7223 */ /* 0x000fe2000000005d */
[----:B------:R-:W-:Y:S01]  /*1980*/  FFMA R113, R96, R70, R113 ;  /* 0x0000004660717223 */ /* 0x000fe20000000071 */
[-C--:B-----5:R-:W-:Y:S01]  /*1990*/  FFMA R66, R94, R72.reuse, R111 ;  /* 0x000000485e427223 */ /* 0x0a0fe2000000006f */
[----:B------:R-:W2:Y:S01]  /*19a0*/  LDS R56, [R32+0x380] ;  /* 0x0003800020387984 */ /* 0x000ea20000000800 */
[----:B------:R-:W-:Y:S01]  /*19b0*/  FFMA R92, R96, R71, R51 ;  /* 0x00000047605c7223 */ /* 0x000fe20000000033 */
[C---:B------:R-:W-:Y:S01]  /*19c0*/  FFMA R51, R61.reuse, R72, R74 ;  /* 0x000000483d337223 */ /* 0x040fe2000000004a */
[C---:B------:R-:W-:Y:S01]  /*19d0*/  FFMA R74, R61.reuse, R73, R66 ;  /* 0x000000493d4a7223 */ /* 0x040fe20000000042 */
[-C--:B------:R-:W-:Y:S01]  /*19e0*/  FFMA R68, R94, R70.reuse, R119 ;  /* 0x000000465e447223 */ /* 0x080fe20000000077 */
[----:B------:R-:W3:Y:S01]  /*19f0*/  LDS R66, [R32+0x400] ;  /* 0x0004000020427984 */ /* 0x000ee20000000800 */
[----:B------:R-:W-:Y:S01]  /*1a00*/  FFMA R103, R61, R70, R102 ;  /* 0x000000463d677223 */ /* 0x000fe20000000066 */
[-C--:B------:R-:W-:Y:S01]  /*1a10*/  FFMA R50, R53, R72.reuse, R50 ;  /* 0x0000004835327223 */ /* 0x080fe20000000032 */
[----:B------:R-:W-:Y:S01]  /*1a20*/  FFMA R109, R96, R72, R109 ;  /* 0x00000048606d7223 */ /* 0x000fe2000000006d */
[-C--:B------:R-:W-:Y:S01]  /*1a30*/  FFMA R76, R94, R71.reuse, R113 ;  /* 0x000000475e4c7223 */ /* 0x080fe20000000071 */
[-C--:B------:R-:W-:Y:S01]  /*1a40*/  FFMA R68, R61, R71.reuse, R68 ;  /* 0x000000473d447223 */ /* 0x080fe20000000044 */
[----:B------:R-:W-:Y:S01]  /*1a50*/  FFMA R70, R98, R71, R103 ;  /* 0x0000004762467223 */ /* 0x000fe20000000067 */
[-C--:B------:R-:W-:Y:S01]  /*1a60*/  FFMA R96, R96, R73.reuse, R50 ;  /* 0x0000004960607223 */ /* 0x080fe20000000032 */
[-C--:B------:R-:W-:Y:S01]  /*1a70*/  FFMA R94, R94, R73.reuse, R109 ;  /* 0x000000495e5e7223 */ /* 0x080fe2000000006d */
[----:B------:R-:W-:Y:S01]  /*1a80*/  FFMA R72, R98, R73, R51 ;  /* 0x0000004962487223 */ /* 0x000fe20000000033 */
[----:B------:R-:W-:Y:S01]  /*1a90*/  FFMA R71, R104, R67, R80 ;  /* 0x0000004368477223 */ /* 0x000fe20000000050 */
[-C--:B0-----:R-:W-:Y:S01]  /*1aa0*/  FFMA R73, R106, R57.reuse, R78 ;  /* 0x000000396a497223 */ /* 0x081fe2000000004e */
[----:B------:R-:W0:Y:S01]  /*1ab0*/  LDS R80, [R32+0x480] ;  /* 0x0004800020507984 */ /* 0x000e220000000800 */
[-C--:B------:R-:W-:Y:S01]  /*1ac0*/  FFMA R61, R104, R57.reuse, R82 ;  /* 0x00000039683d7223 */ /* 0x080fe20000000052 */
[C---:B------:R-:W-:Y:S01]  /*1ad0*/  FFMA R82, R106.reuse, R64, R81 ;  /* 0x000000406a527223 */ /* 0x040fe20000000051 */
[----:B------:R-:W-:Y:S01]  /*1ae0*/  FFMA R102, R106, R54, R71 ;  /* 0x000000366a667223 */ /* 0x000fe20000000047 */
[----:B------:R-:W4:Y:S01]  /*1af0*/  LDS R78, [R32+0x500] ;  /* 0x00050000204e7984 */ /* 0x000f220000000800 */
[C---:B-1----:R-:W-:Y:S01]  /*1b00*/  FFMA R50, R100.reuse, R64, R89 ;  /* 0x0000004064327223 */ /* 0x042fe20000000059 */
[CC--:B------:R-:W-:Y:S01]  /*1b10*/  FFMA R98, R100.reuse, R58.reuse, R87 ;  /* 0x0000003a64627223 */ /* 0x0c0fe20000000057 */
[C---:B------:R-:W-:Y:S01]  /*1b20*/  FFMA R51, R100.reuse, R57, R86 ;  /* 0x0000003964337223 */ /* 0x040fe20000000056 */
[----:B------:R-:W-:Y:S01]  /*1b30*/  FFMA R53, R100, R67, R84 ;  /* 0x0000004364357223 */ /* 0x000fe20000000054 */
[C---:B------:R-:W-:Y:S01]  /*1b40*/  FFMA R86, R104.reuse, R58, R83 ;  /* 0x0000003a68567223 */ /* 0x040fe20000000053 */
[C---:B------:R-:W-:Y:S01]  /*1b50*/  FFMA R84, R104.reuse, R64, R85 ;  /* 0x0000004068547223 */ /* 0x040fe20000000055 */
[C---:B------:R-:W-:Y:S01]  /*1b60*/  FFMA R83, R104.reuse, R65, R50 ;  /* 0x0000004168537223 */ /* 0x040fe20000000032 */
[-C--:B------:R-:W-:Y:S01]  /*1b70*/  FFMA R85, R104, R59.reuse, R98 ;  /* 0x0000003b68557223 */ /* 0x080fe20000000062 */
[C---:B------:R-:W-:Y:S01]  /*1b80*/  FFMA R98, R106.reuse, R58, R79 ;  /* 0x0000003a6a627223 */ /* 0x040fe2000000004f */
[----:B------:R-:W-:Y:S01]  /*1b90*/  FFMA R89, R106, R59, R86 ;  /* 0x0000003b6a597223 */ /* 0x000fe20000000056 */
[----:B------:R-:W-:Y:S01]  /*1ba0*/  FFMA R100, R104, R62, R51 ;  /* 0x0000003e68647223 */ /* 0x000fe20000000033 */
[----:B------:R-:W-:Y:S01]  /*1bb0*/  FFMA R87, R106, R65, R84 ;  /* 0x000000416a577223 */ /* 0x000fe20000000054 */
[----:B------:R-:W-:Y:S01]  /*1bc0*/  FFMA R104, R104, R54, R53 ;  /* 0x0000003668687223 */ /* 0x000fe20000000035 */
[C---:B------:R-:W-:Y:S01]  /*1bd0*/  FFMA R53, R106.reuse, R52, R83 ;  /* 0x000000346a357223 */ /* 0x040fe20000000053 */
[C---:B------:R-:W-:Y:S01]  /*1be0*/  FFMA R50, R106.reuse, R60, R85 ;  /* 0x0000003c6a327223 */ /* 0x040fe20000000055 */
[----:B------:R-:W-:Y:S01]  /*1bf0*/  FFMA R84, R106, R62, R61 ;  /* 0x0000003e6a547223 */ /* 0x000fe2000000003d */
[C---:B--2---:R-:W-:Y:S01]  /*1c00*/  FFMA R86, R56.reuse, R64, R17 ;  /* 0x0000004038567223 */ /* 0x044fe20000000011 */
[C---:B------:R-:W-:Y:S01]  /*1c10*/  FFMA R83, R56.reuse, R67, R30 ;  /* 0x0000004338537223 */ /* 0x040fe2000000001e */
[C---:B------:R-:W-:Y:S01]  /*1c20*/  FFMA R85, R56.reuse, R65, R82 ;  /* 0x0000004138557223 */ /* 0x040fe20000000052 */
[C---:B------:R-:W-:Y:S01]  /*1c30*/  FFMA R103, R56.reuse, R59, R98 ;  /* 0x0000003b38677223 */ /* 0x040fe20000000062 */
[C---:B------:R-:W-:Y:S01]  /*1c40*/  FFMA R98, R56.reuse, R62, R73 ;  /* 0x0000003e38627223 */ /* 0x040fe20000000049 */
[----:B------:R-:W-:Y:S01]  /*1c50*/  FFMA R30, R56, R52, R87 ;  /* 0x00000034381e7223 */ /* 0x000fe20000000057 */
[----:B------:R-:W1:Y:S01]  /*1c60*/  LDS R82, [R32+0x580] ;  /* 0x0005800020527984 */ /* 0x000e620000000800 */
[----:B------:R-:W-:Y:S01]  /*1c70*/  FFMA R51, R106, R63, R100 ;  /* 0x0000003f6a337223 */ /* 0x000fe20000000064 */
[----:B---3--:R-:W-:Y:S01]  /*1c80*/  FFMA R87, R66, R65, R86 ;  /* 0x0000004142577223 */ /* 0x008fe20000000056 */
[CC--:B------:R-:W-:Y:S01]  /*1c90*/  FFMA R100, R56.reuse, R58.reuse, R29 ;  /* 0x0000003a38647223 */ /* 0x0c0fe2000000001d */
[----:B------:R-:W2:Y:S01]  /*1ca0*/  LDS R86, [R32+0x600] ;  /* 0x0006000020567984 */ /* 0x000ea20000000800 */
[----:B------:R-:W-:Y:S01]  /*1cb0*/  FFMA R29, R56, R63, R84 ;  /* 0x0000003f381d7223 */ /* 0x000fe20000000054 */
[C---:B------:R-:W-:Y:S01]  /*1cc0*/  FFMA R84, R66.reuse, R58, R27 ;  /* 0x0000003a42547223 */ /* 0x040fe2000000001b */
[C---:B------:R-:W-:Y:S01]  /*1cd0*/  FFMA R71, R66.reuse, R67, R28 ;  /* 0x0000004342477223 */ /* 0x040fe2000000001c */
[----:B------:R-:W-:Y:S01]  /*1ce0*/  FFMA R27, R66, R63, R98 ;  /* 0x0000003f421b7223 */ /* 0x000fe20000000062 */
[----:B------:R-:W-:Y:S01]  /*1cf0*/  FFMA R17, R56, R55, R102 ;  /* 0x0000003738117223 */ /* 0x000fe20000000066 */
[----:B------:R-:W3:Y:S01]  /*1d00*/  LDS R98, [R32+0x680] ;  /* 0x0006800020627984 */ /* 0x000ee20000000800 */
[-C--:B0-----:R-:W-:Y:S01]  /*1d10*/  FFMA R102, R80, R54.reuse, R71 ;  /* 0x0000003650667223 */ /* 0x081fe20000000047 */
[----:B------:R-:W-:Y:S01]  /*1d20*/  FFMA R79, R106, R67, R48 ;  /* 0x000000436a4f7223 */ /* 0x000fe20000000030 */
[----:B------:R-:W-:Y:S01]  /*1d30*/  FFMA R81, R56, R57, R22 ;  /* 0x0000003938517223 */ /* 0x000fe20000000016 */
[----:B------:R-:W-:Y:S01]  /*1d40*/  FFMA R48, R106, R55, R104 ;  /* 0x000000376a307223 */ /* 0x000fe20000000068 */
[----:B----4-:R-:W-:Y:S01]  /*1d50*/  FFMA R71, R78, R67, R24 ;  /* 0x000000434e477223 */ /* 0x010fe20000000018 */
[C---:B------:R-:W-:Y:S01]  /*1d60*/  FFMA R104, R56.reuse, R54, R79 ;  /* 0x0000003638687223 */ /* 0x040fe2000000004f */
[----:B------:R-:W0:Y:S01]  /*1d70*/  LDS R24, [R32+0x700] ;  /* 0x0007000020187984 */ /* 0x000e220000000800 */
        /* <DEDUP_REMOVED lines=29> */
[C---:B-1----:R-:W-:Y:S01]  /*1f50*/  FFMA R84, R82.reuse, R64, R35 ;  /* 0x0000004052547223 */ /* 0x042fe20000000023 */
[C---:B------:R-:W-:Y:S01]  /*1f60*/  FFMA R100, R82.reuse, R58, R21 ;  /* 0x0000003a52647223 */ /* 0x040fe20000000015 */
[C---:B------:R-:W-:Y:S01]  /*1f70*/  FFMA R35, R82.reuse, R57, R14 ;  /* 0x0000003952237223 */ /* 0x040fe2000000000e */
[C---:B------:R-:W-:Y:S01]  /*1f80*/  FFMA R79, R82.reuse, R65, R26 ;  /* 0x00000041524f7223 */ /* 0x040fe2000000001a */
[----:B------:R-:W-:Y:S01]  /*1f90*/  FFMA R81, R82, R59, R80 ;  /* 0x0000003b52517223 */ /* 0x000fe20000000050 */
[----:B------:R-:W-:Y:S01]  /*1fa0*/  FFMA R15, R78, R55, R102 ;  /* 0x000000374e0f7223 */ /* 0x000fe20000000066 */
[----:B------:R-:W-:Y:S01]  /*1fb0*/  FFMA R73, R82, R67, R38 ;  /* 0x0000004352497223 */ /* 0x000fe20000000026 */
[C---:B--2---:R-:W-:Y:S01]  /*1fc0*/  FFMA R14, R86.reuse, R64, R37 ;  /* 0x00000040560e7223 */ /* 0x044fe20000000025 */
[----:B------:R-:W-:Y:S01]  /*1fd0*/  FFMA R26, R86, R58, R19 ;  /* 0x0000003a561a7223 */ /* 0x000fe20000000013 */
[----:B------:R-:W-:Y:S01]  /*1fe0*/  FFMA R16, R78, R60, R83 ;  /* 0x0000003c4e107223 */ /* 0x000fe20000000053 */
[C---:B------:R-:W-:Y:S01]  /*1ff0*/  FFMA R38, R82.reuse, R62, R61 ;  /* 0x0000003e52267223 */ /* 0x040fe2000000003d */
[----:B------:R-:W-:Y:S01]  /*2000*/  FFMA R102, R82, R54, R71 ;  /* 0x0000003652667223 */ /* 0x000fe20000000047 */
[----:B------:R-:W-:Y:S01]  /*2010*/  FFMA R19, R86, R57, R12 ;  /* 0x0000003956137223 */ /* 0x000fe2000000000c */
[C---:B------:R-:W-:Y:S01]  /*2020*/  FFMA R80, R82.reuse, R52, R85 ;  /* 0x0000003452507223 */ /* 0x040fe20000000055 */
[CC--:B------:R-:W-:Y:S01]  /*2030*/  FFMA R78, R82.reuse, R60.reuse, R87 ;  /* 0x0000003c524e7223 */ /* 0x0c0fe20000000057 */
[C---:B------:R-:W-:Y:S01]  /*2040*/  FFMA R71, R82.reuse, R63, R104 ;  /* 0x0000003f52477223 */ /* 0x040fe20000000068 */
[----:B------:R-:W-:Y:S01]  /*2050*/  FFMA R61, R82, R55, R106 ;  /* 0x00000037523d7223 */ /* 0x000fe2000000006a */
[C---:B------:R-:W-:Y:S01]  /*2060*/  FFMA R85, R86.reuse, R59, R100 ;  /* 0x0000003b56557223 */ /* 0x040fe20000000064 */
[C---:B------:R-:W-:Y:S01]  /*2070*/  FFMA R82, R86.reuse, R60, R81 ;  /* 0x0000003c56527223 */ /* 0x040fe20000000051 */
[-C--:B------:R-:W-:Y:S01]  /*2080*/  FFMA R100, R86, R62.reuse, R35 ;  /* 0x0000003e56647223 */ /* 0x080fe20000000023 */
[C---:B---3--:R-:W-:Y:S01]  /*2090*/  FFMA R81, R98.reuse, R65, R14 ;  /* 0x0000004162517223 */ /* 0x048fe2000000000e */
[----:B------:R-:W-:Y:S01]  /*20a0*/  FFMA R14, R98, R62, R19 ;  /* 0x0000003e620e7223 */ /* 0x000fe20000000013 */
[----:B------:R-:W1:Y:S01]  /*20b0*/  LDS R89, [R32+0x800] ;  /* 0x0008000020597984 */ /* 0x000e620000000800 */
[C---:B------:R-:W-:Y:S01]  /*20c0*/  FFMA R21, R86.reuse, R67, R36 ;  /* 0x0000004356157223 */ /* 0x040fe20000000024 */
[C---:B------:R-:W-:Y:S01]  /*20d0*/  FFMA R83, R86.reuse, R65, R84 ;  /* 0x0000004156537223 */ /* 0x040fe20000000054 */
[----:B------:R-:W-:Y:S01]  /*20e0*/  FFMA R104, R86, R54, R73 ;  /* 0x0000003656687223 */ /* 0x000fe20000000049 */
[----:B------:R-:W-:Y:S01]  /*20f0*/  FFMA R12, R98, R64, R41 ;  /* 0x00000040620c7223 */ /* 0x000fe20000000029 */
[----:B------:R-:W-:Y:S01]  /*2100*/  FFMA R84, R86, R52, R79 ;  /* 0x0000003456547223 */ /* 0x000fe2000000004f */
[C---:B------:R-:W-:Y:S01]  /*2110*/  FFMA R35, R98.reuse, R57, R40 ;  /* 0x0000003962237223 */ /* 0x040fe20000000028 */
[-C--:B------:R-:W-:Y:S01]  /*2120*/  FFMA R41, R98, R63.reuse, R100 ;  /* 0x0000003f62297223 */ /* 0x080fe20000000064 */
[C---:B------:R-:W-:Y:S01]  /*2130*/  FFMA R79, R86.reuse, R63, R38 ;  /* 0x0000003f564f7223 */ /* 0x040fe20000000026 */
[----:B------:R-:W-:Y:S01]  /*2140*/  FFMA R37, R86, R55, R102 ;  /* 0x0000003756257223 */ /* 0x000fe20000000066 */
[C---:B------:R-:W-:Y:S01]  /*2150*/  FFMA R36, R98.reuse, R58, R43 ;  /* 0x0000003a62247223 */ /* 0x040fe2000000002b */
[----:B------:R-:W-:Y:S01]  /*2160*/  FFMA R103, R98, R59, R26 ;  /* 0x0000003b62677223 */ /* 0x000fe2000000001a */
[----:B------:R-:W2:Y:S01]  /*2170*/  LDS R73, [R32+0x880] ;  /* 0x0008800020497984 */ /* 0x000ea20000000800 */
[----:B0-----:R-:W-:Y:S01]  /*2180*/  FFMA R100, R24, R64, R45 ;  /* 0x0000004018647223 */ /* 0x001fe2000000002d */
[C---:B------:R-:W-:Y:S01]  /*2190*/  FFMA R43, R98.reuse, R67, R42 ;  /* 0x00000043622b7223 */ /* 0x040fe2000000002a */
[C---:B------:R-:W-:Y:S01]  /*21a0*/  FFMA R26, R98.reuse, R54, R21 ;  /* 0x00000036621a7223 */ /* 0x040fe20000000015 */
[C---:B------:R-:W-:Y:S01]  /*21b0*/  FFMA R86, R98.reuse, R52, R83 ;  /* 0x0000003462567223 */ /* 0x040fe20000000053 */
[C---:B------:R-:W-:Y:S01]  /*21c0*/  FFMA R40, R98.reuse, R60, R85 ;  /* 0x0000003c62287223 */ /* 0x040fe20000000055 */
[----:B------:R-:W-:Y:S01]  /*21d0*/  FFMA R87, R98, R55, R104 ;  /* 0x0000003762577223 */ /* 0x000fe20000000068 */
[C---:B------:R-:W-:Y:S01]  /*21e0*/  FFMA R45, R24.reuse, R63, R14 ;  /* 0x0000003f182d7223 */ /* 0x040fe2000000000e */
[----:B------:R-:W-:Y:S01]  /*21f0*/  LDS R98, [R33+0x200] ;  /* 0x0002000021627984 */ /* 0x000fe20000000800 */
[C---:B------:R-:W-:Y:S01]  /*2200*/  FFMA R106, R24.reuse, R62, R35 ;  /* 0x0000003e186a7223 */ /* 0x040fe20000000023 */
[C---:B------:R-:W-:Y:S01]  /*2210*/  FFMA R85, R24.reuse, R67, R46 ;  /* 0x0000004318557223 */ /* 0x040fe2000000002e */
[C---:B------:R-:W-:Y:S01]  /*2220*/  FFMA R107, R24.reuse, R59, R36 ;  /* 0x0000003b186b7223 */ /* 0x040fe20000000024 */
[----:B------:R-:W0:Y:S01]  /*2230*/  LDS R14, [R4+UR5+0x24] ;  /* 0x00002405040e7984 */ /* 0x000e220008000800 */
[C---:B------:R-:W-:Y:S01]  /*2240*/  FFMA R46, R24.reuse, R52, R81 ;  /* 0x00000034182e7223 */ /* 0x040fe20000000051 */
[C---:B------:R-:W-:Y:S01]  /*2250*/  FFMA R102, R24.reuse, R58, R47 ;  /* 0x0000003a18667223 */ /* 0x040fe2000000002f */
[C---:B------:R-:W-:Y:S01]  /*2260*/  FFMA R83, R24.reuse, R57, R44 ;  /* 0x0000003918537223 */ /* 0x040fe2000000002c */
[----:B------:R-:W3:Y:S01]  /*2270*/  LDS R35, [R4+UR5] ;  /* 0x0000000504237984 */ /* 0x000ee20008000800 */
[C---:B------:R-:W-:Y:S01]  /*2280*/  FFMA R105, R24.reuse, R65, R12 ;  /* 0x0000004118697223 */ /* 0x040fe2000000000c */
[C---:B------:R-:W-:Y:S01]  /*2290*/  FFMA R44, R24.reuse, R60, R103 ;  /* 0x0000003c182c7223 */ /* 0x040fe20000000067 */
[C---:B------:R-:W-:Y:S01]  /*22a0*/  FFMA R47, R24.reuse, R55, R26 ;  /* 0x00000037182f7223 */ /* 0x040fe2000000001a */
[----:B------:R-:W4:Y:S01]  /*22b0*/  LDS R21, [R4+UR5+0x240] ;  /* 0x0002400504157984 */ /* 0x000f220008000800 */
[C---:B------:R-:W-:Y:S01]  /*22c0*/  FFMA R103, R123.reuse, R67, R90 ;  /* 0x000000437b677223 */ /* 0x040fe2000000005a */
[C---:B------:R-:W-:Y:S01]  /*22d0*/  FFMA R104, R123.reuse, R64, R49 ;  /* 0x000000407b687223 */ /* 0x040fe20000000031 */
[----:B------:R-:W-:Y:S01]  /*22e0*/  FFMA R108, R24, R54, R43 ;  /* 0x00000036186c7223 */ /* 0x000fe2000000002b */
[----:B------:R-:W5:Y:S01]  /*22f0*/  LDS R38, [R4+UR5+0x264] ;  /* 0x0002640504267984 */ /* 0x000f620008000800 */
[C---:B------:R-:W-:Y:S01]  /*2300*/  FFMA R49, R123.reuse, R57, R88 ;  /* 0x000000397b317223 */ /* 0x040fe20000000058 */
[CC--:B------:R-:W-:Y:S01]  /*2310*/  FFMA R109, R123.reuse, R65.reuse, R100 ;  /* 0x000000417b6d7223 */ /* 0x0c0fe20000000064 */
[C---:B------:R-:W-:Y:S01]  /*2320*/  FFMA R58, R123.reuse, R58, R91 ;  /* 0x0000003a7b3a7223 */ /* 0x040fe2000000005b */
[----:B------:R-:W5:Y:S01]  /*2330*/  LDS R81, [R33+0x280] ;  /* 0x0002800021517984 */ /* 0x000f620000000800 */
[-C--:B------:R-:W-:Y:S01]  /*2340*/  FFMA R100, R123, R62.reuse, R83 ;  /* 0x0000003e7b647223 */ /* 0x080fe20000000053 */
[C---:B-1----:R-:W-:Y:S01]  /*2350*/  FFMA R62, R89.reuse, R62, R49 ;  /* 0x0000003e593e7223 */ /* 0x042fe20000000031 */
[----:B------:R-:W-:Y:S01]  /*2360*/  FFMA R104, R89, R65, R104 ;  /* 0x0000004159687223 */ /* 0x000fe20000000068 */
[----:B------:R-:W1:Y:S01]  /*2370*/  LDS R36, [R4+UR5+0x28] ;  /* 0x0000280504247984 */ /* 0x000e620008000800 */
[-C--:B------:R-:W-:Y:S01]  /*2380*/  FFMA R111, R123, R59.reuse, R102 ;  /* 0x0000003b7b6f7223 */ /* 0x080fe20000000066 */
[----:B------:R-:W-:Y:S01]  /*2390*/  FFMA R65, R89, R59, R58 ;  /* 0x0000003b59417223 */ /* 0x000fe2000000003a */
[-C--:B------:R-:W-:Y:S01]  /*23a0*/  FFMA R91, R123, R63.reuse, R106 ;  /* 0x0000003f7b5b7223 */ /* 0x080fe2000000006a */
[----:B------:R-:W1:Y:S01]  /*23b0*/  LDS R26, [R4+UR5+0x4] ;  /* 0x00000405041a7984 */ /* 0x000e620008000800 */
[-C--:B------:R-:W-:Y:S01]  /*23c0*/  FFMA R59, R89, R63.reuse, R100 ;  /* 0x0000003f593b7223 */ /* 0x080fe20000000064 */
[-C--:B------:R-:W-:Y:S01]  /*23d0*/  FFMA R102, R123, R54.reuse, R85 ;  /* 0x000000367b667223 */ /* 0x080fe20000000055 */
[----:B------:R-:W-:Y:S01]  /*23e0*/  FFMA R106, R89, R54, R103 ;  /* 0x00000036596a7223 */ /* 0x000fe20000000067 */
[----:B------:R-:W1:Y:S01]  /*23f0*/  LDS R12, [R4+UR5+0x244] ;  /* 0x00024405040c7984 */ /* 0x000e620008000800 */
[----:B--2---:R-:W-:Y:S01]  /*2400*/  FFMA R49, R73, R63, R62 ;  /* 0x0000003f49317223 */ /* 0x004fe2000000003e */
[-C--:B------:R-:W-:Y:S01]  /*2410*/  FFMA R64, R123, R60.reuse, R107 ;  /* 0x0000003c7b407223 */ /* 0x080fe2000000006b */
[-C--:B------:R-:W-:Y:S01]  /*2420*/  FFMA R54, R89, R60.reuse, R111 ;  /* 0x0000003c59367223 */ /* 0x080fe2000000006f */
[----:B------:R-:W2:Y:S01]  /*2430*/  LDS R19, [R4+UR5+0x268] ;  /* 0x0002680504137984 */ /* 0x000ea20008000800 */
[----:B------:R-:W-:Y:S01]  /*2440*/  FFMA R60, R73, R60, R65 ;  /* 0x0000003c493c7223 */ /* 0x000fe20000000041 */
[-C--:B------:R-:W-:Y:S01]  /*2450*/  FFMA R88, R123, R52.reuse, R105 ;  /* 0x000000347b587223 */ /* 0x080fe20000000069 */
[-C--:B------:R-:W-:Y:S01]  /*2460*/  FFMA R58, R89, R52.reuse, R109 ;  /* 0x00000034593a7223 */ /* 0x080fe2000000006d */
[----:B------:R-:W2:Y:S01]  /*2470*/  LDS R67, [R33+0x300] ;  /* 0x0003000021437984 */ /* 0x000ea20000000800 */
[-C--:B------:R-:W-:Y:S01]  /*2480*/  FFMA R123, R123, R55.reuse, R108 ;  /* 0x000000377b7b7223 */ /* 0x080fe2000000006c */
[-C--:B------:R-:W-:Y:S01]  /*2490*/  FFMA R89, R89, R55.reuse, R102 ;  /* 0x0000003759597223 */ /* 0x080fe20000000066 */
[C---:B------:R-:W-:Y:S01]  /*24a0*/  FFMA R52, R73.reuse, R52, R104 ;  /* 0x0000003449347223 */ /* 0x040fe20000000068 */
[----:B------:R-:W2:Y:S01]  /*24b0*/  LDS R43, [R4+UR5+0x8] ;  /* 0x00000805042b7984 */ /* 0x000ea20008000800 */
[----:B0-----:R-:W-:Y:S01]  /*24c0*/  FFMA R51, R98, R14, R51 ;  /* 0x0000000e62337223 */ /* 0x001fe20000000033 */
[----:B------:R-:W-:-:S02]  /*24d0*/  FFMA R55, R73, R55, R106 ;  /* 0x0000003749377223 */ /* 0x000fc4000000006a */
[----:B------:R-:W0:Y:S01]  /*24e0*/  LDS R24, [R4+UR5+0x248] ;  /* 0x0002480504187984 */ /* 0x000e220008000800 */
[----:B---3--:R-:W-:-:S03]  /*24f0*/  FFMA R53, R98, R35, R53 ;  /* 0x0000002362357223 */ /* 0x008fc60000000035 */
[----:B------:R-:W3:Y:S01]  /*2500*/  LDS R57, [R4+UR5+0x2c] ;  /* 0x00002c0504397984 */ /* 0x000ee20008000800 */
[----:B----4-:R-:W-:-:S03]  /*2510*/  FFMA R65, R98, R21, R50 ;  /* 0x0000001562417223 */ /* 0x010fc60000000032 */
[----:B------:R-:W4:Y:S01]  /*2520*/  LDS R42, [R4+UR5+0x26c] ;  /* 0x00026c05042a7984 */ /* 0x000f220008000800 */
[----:B-----5:R-:W-:-:S03]  /*2530*/  FFMA R48, R98, R38, R48 ;  /* 0x0000002662307223 */ /* 0x020fc60000000030 */
[----:B------:R-:W5:Y:S01]  /*2540*/  LDS R90, [R33+0x380] ;  /* 0x00038000215a7984 */ /* 0x000f620000000800 */
[-C--:B------:R-:W-:Y:S01]  /*2550*/  FFMA R83, R21, R81.reuse, R22 ;  /* 0x0000005115537223 */ /* 0x080fe20000000016 */
[----:B------:R-:W-:Y:S01]  /*2560*/  FFMA R73, R35, R81, R30 ;  /* 0x0000005123497223 */ /* 0x000fe2000000001e */
[C---:B------:R-:W-:Y:S01]  /*2570*/  FFMA R29, R81.reuse, R14, R29 ;  /* 0x0000000e511d7223 */ /* 0x040fe2000000001d */
[----:B------:R-:W5:Y:S01]  /*2580*/  LDS R63, [R33+0x400] ;  /* 0x00040000213f7984 */ /* 0x000f620000000800 */
[C---:B-1----:R-:W-:Y:S01]  /*2590*/  FFMA R50, R81.reuse, R36, R51 ;  /* 0x0000002451327223 */ /* 0x042fe20000000033 */
[C---:B------:R-:W-:Y:S02]  /*25a0*/  FFMA R22, R81.reuse, R38, R17 ;  /* 0x0000002651167223 */ /* 0x040fe40000000011 */
[----:B------:R-:W1:Y:S01]  /*25b0*/  LDS R51, [R33+0x480] ;  /* 0x0004800021337984 */ /* 0x000e620000000800 */
[C---:B------:R-:W-:Y:S01]  /*25c0*/  FFMA R30, R81.reuse, R26, R53 ;  /* 0x0000001a511e7223 */ /* 0x040fe20000000035 */
[C---:B------:R-:W-:Y:S01]  /*25d0*/  FFMA R85, R81.reuse, R12, R65 ;  /* 0x0000000c51557223 */ /* 0x040fe20000000041 */
[----:B--2---:R-:W-:Y:S01]  /*25e0*/  FFMA R103, R81, R19, R48 ;  /* 0x0000001351677223 */ /* 0x004fe20000000030 */
[-C--:B------:R-:W-:Y:S01]  /*25f0*/  FFMA R65, R21, R67.reuse, R20 ;  /* 0x0000004315417223 */ /* 0x080fe20000000014 */
        /* <DEDUP_REMOVED lines=8> */
[C---:B0-----:R-:W-:Y:S01]  /*2680*/  FFMA R73, R67.reuse, R24, R85 ;  /* 0x0000001843497223 */ /* 0x041fe20000000055 */
[----:B------:R-:W0:Y:S01]  /*2690*/  LDS R27, [R33+0x500] ;  /* 0x00050000211b7984 */ /* 0x000e220000000800 */
[C---:B---3--:R-:W-:Y:S01]  /*26a0*/  FFMA R29, R67.reuse, R57, R50 ;  /* 0x00000039431d7223 */ /* 0x048fe20000000032 */
[----:B----4-:R-:W-:Y:S01]  /*26b0*/  FFMA R22, R67, R42, R103 ;  /* 0x0000002a43167223 */ /* 0x010fe20000000067 */
[----:B-----5:R-:W-:Y:S01]  /*26c0*/  FFMA R67, R35, R90, R56 ;  /* 0x0000005a23437223 */ /* 0x020fe20000000038 */
[C---:B------:R-:W-:Y:S01]  /*26d0*/  FFMA R56, R90.reuse, R36, R81 ;  /* 0x000000245a387223 */ /* 0x040fe20000000051 */
[C---:B------:R-:W-:Y:S01]  /*26e0*/  FFMA R81, R90.reuse, R43, R28 ;  /* 0x0000002b5a517223 */ /* 0x040fe2000000001c */
[C---:B------:R-:W-:Y:S01]  /*26f0*/  FFMA R28, R90.reuse, R42, R13 ;  /* 0x0000002a5a1c7223 */ /* 0x040fe2000000000d */
[C---:B------:R-:W-:Y:S01]  /*2700*/  FFMA R103, R21.reuse, R90, R18 ;  /* 0x0000005a15677223 */ /* 0x040fe20000000012 */
[----:B------:R-:W2:Y:S01]  /*2710*/  LDS R13, [R33+0x580] ;  /* 0x00058000210d7984 */ /* 0x000ea20000000800 */
[C---:B------:R-:W-:Y:S01]  /*2720*/  FFMA R30, R90.reuse, R38, R25 ;  /* 0x000000265a1e7223 */ /* 0x040fe20000000019 */
[C---:B------:R-:W-:Y:S01]  /*2730*/  FFMA R18, R90.reuse, R14, R39 ;  /* 0x0000000e5a127223 */ /* 0x040fe20000000027 */
[-C--:B------:R-:W-:Y:S01]  /*2740*/  FFMA R39, R21, R63.reuse, R16 ;  /* 0x0000003f15277223 */ /* 0x080fe20000000010 */
[----:B------:R-:W-:Y:S01]  /*2750*/  FFMA R105, R90, R12, R65 ;  /* 0x0000000c5a697223 */ /* 0x000fe20000000041 */
[-C--:B------:R-:W-:Y:S01]  /*2760*/  FFMA R16, R38, R63.reuse, R15 ;  /* 0x0000003f26107223 */ /* 0x080fe2000000000f */
[----:B------:R-:W-:Y:S01]  /*2770*/  FFMA R48, R90, R26, R53 ;  /* 0x0000001a5a307223 */ /* 0x000fe20000000035 */
[----:B------:R-:W-:Y:S01]  /*2780*/  FFMA R65, R14, R63, R23 ;  /* 0x0000003f0e417223 */ /* 0x000fe20000000017 */
[C---:B------:R-:W-:Y:S01]  /*2790*/  FFMA R15, R63.reuse, R19, R30 ;  /* 0x000000133f0f7223 */ /* 0x040fe2000000001e */
[----:B------:R-:W3:Y:S01]  /*27a0*/  LDS R23, [R33+0x600] ;  /* 0x0006000021177984 */ /* 0x000ee20000000800 */
[----:B------:R-:W-:Y:S01]  /*27b0*/  FFMA R109, R12, R63, R103 ;  /* 0x0000003f0c6d7223 */ /* 0x000fe20000000067 */
[----:B------:R-:W-:Y:S01]  /*27c0*/  FFMA R103, R63, R43, R48 ;  /* 0x0000002b3f677223 */ /* 0x000fe20000000030 */
[----:B------:R-:W-:Y:S01]  /*27d0*/  FFMA R85, R90, R57, R62 ;  /* 0x000000395a557223 */ /* 0x000fe2000000003e */
[----:B-1----:R-:W-:Y:S01]  /*27e0*/  FFMA R48, R51, R42, R15 ;  /* 0x0000002a33307223 */ /* 0x002fe2000000000f */
[----:B------:R-:W-:Y:S01]  /*27f0*/  FFMA R50, R26, R63, R67 ;  /* 0x0000003f1a327223 */ /* 0x000fe20000000043 */
[C---:B------:R-:W-:Y:S01]  /*2800*/  FFMA R62, R63.reuse, R36, R18 ;  /* 0x000000243f3e7223 */ /* 0x040fe20000000012 */
[----:B------:R-:W1:Y:S01]  /*2810*/  LDS R15, [R33+0x680] ;  /* 0x00068000210f7984 */ /* 0x000e620000000800 */
[----:B------:R-:W-:Y:S01]  /*2820*/  FFMA R107, R63, R57, R56 ;  /* 0x000000393f6b7223 */ /* 0x000fe20000000038 */
[-C--:B------:R-:W-:Y:S01]  /*2830*/  FFMA R67, R14, R51.reuse, R71 ;  /* 0x000000330e437223 */ /* 0x080fe20000000047 */
[-C--:B------:R-:W-:Y:S01]  /*2840*/  FFMA R18, R38, R51.reuse, R61 ;  /* 0x0000003326127223 */ /* 0x080fe2000000003d */
[-C--:B------:R-:W-:Y:S01]  /*2850*/  FFMA R56, R36, R51.reuse, R65 ;  /* 0x0000003324387223 */ /* 0x080fe20000000041 */
[----:B------:R-:W-:Y:S01]  /*2860*/  FFMA R65, R19, R51, R16 ;  /* 0x0000003313417223 */ /* 0x000fe20000000010 */
[----:B------:R-:W-:Y:S01]  /*2870*/  FFMA R53, R90, R19, R20 ;  /* 0x000000135a357223 */ /* 0x000fe20000000014 */
[----:B------:R-:W-:Y:S01]  /*2880*/  FFMA R111, R51, R57, R62 ;  /* 0x00000039336f7223 */ /* 0x000fe2000000003e */
[----:B------:R-:W-:Y:S01]  /*2890*/  FFMA R25, R35, R63, R66 ;  /* 0x0000003f23197223 */ /* 0x000fe20000000042 */
[C---:B0-----:R-:W-:Y:S01]  /*28a0*/  FFMA R16, R27.reuse, R38, R37 ;  /* 0x000000261b107223 */ /* 0x041fe20000000025 */
[C---:B------:R-:W-:Y:S01]  /*28b0*/  FFMA R62, R27.reuse, R36, R67 ;  /* 0x000000241b3e7223 */ /* 0x040fe20000000043 */
[----:B------:R-:W-:Y:S01]  /*28c0*/  FFMA R37, R27, R19, R18 ;  /* 0x000000131b257223 */ /* 0x000fe20000000012 */
[C---:B------:R-:W-:Y:S01]  /*28d0*/  FFMA R105, R63.reuse, R24, R105 ;  /* 0x000000183f697223 */ /* 0x040fe20000000069 */
[----:B------:R-:W-:Y:S01]  /*28e0*/  FFMA R30, R63, R42, R53 ;  /* 0x0000002a3f1e7223 */ /* 0x000fe20000000035 */
[-C--:B------:R-:W-:Y:S01]  /*28f0*/  FFMA R53, R35, R51.reuse, R80 ;  /* 0x0000003323357223 */ /* 0x080fe20000000050 */
[-C--:B------:R-:W-:Y:S01]  /*2900*/  FFMA R63, R21, R51.reuse, R78 ;  /* 0x00000033153f7223 */ /* 0x080fe2000000004e */
[-C--:B------:R-:W-:Y:S01]  /*2910*/  FFMA R20, R26, R51.reuse, R25 ;  /* 0x000000331a147223 */ /* 0x080fe20000000019 */
[-C--:B------:R-:W-:Y:S01]  /*2920*/  FFMA R113, R12, R51.reuse, R39 ;  /* 0x000000330c717223 */ /* 0x080fe20000000027 */
[-C--:B------:R-:W-:Y:S01]  /*2930*/  FFMA R71, R43, R51.reuse, R50 ;  /* 0x000000332b477223 */ /* 0x080fe20000000032 */
[----:B------:R-:W-:Y:S01]  /*2940*/  FFMA R109, R24, R51, R109 ;  /* 0x00000033186d7223 */ /* 0x000fe2000000006d */
[C---:B------:R-:W-:Y:S01]  /*2950*/  FFMA R25, R27.reuse, R35, R84 ;  /* 0x000000231b197223 */ /* 0x040fe20000000054 */
[----:B------:R-:W0:Y:S01]  /*2960*/  LDS R51, [R33+0x700] ;  /* 0x0007000021337984 */ /* 0x000e220000000800 */
[C---:B------:R-:W-:Y:S01]  /*2970*/  FFMA R39, R27.reuse, R21, R82 ;  /* 0x000000151b277223 */ /* 0x040fe20000000052 */
[----:B------:R-:W-:Y:S01]  /*2980*/  FFMA R61, R27, R14, R79 ;  /* 0x0000000e1b3d7223 */ /* 0x000fe2000000004f */
[CC--:B--2---:R-:W-:Y:S01]  /*2990*/  FFMA R121, R13.reuse, R57.reuse, R62 ;  /* 0x000000390d797223 */ /* 0x0c4fe2000000003e */
[----:B------:R-:W-:Y:S01]  /*29a0*/  FFMA R62, R13, R42, R37 ;  /* 0x0000002a0d3e7223 */ /* 0x000fe20000000025 */
[----:B------:R-:W-:Y:S01]  /*29b0*/  FFMA R115, R27, R57, R56 ;  /* 0x000000391b737223 */ /* 0x000fe20000000038 */
[----:B------:R-:W2:Y:S01]  /*29c0*/  LDS R37, [R33+0x780] ;  /* 0x0007800021257984 */ /* 0x000ea20000000800 */
[----:B------:R-:W-:Y:S01]  /*29d0*/  FFMA R41, R13, R14, R41 ;  /* 0x0000000e0d297223 */ /* 0x000fe20000000029 */
        /* <DEDUP_REMOVED lines=11> */
[----:B------:R-:W-:Y:S01]  /*2a90*/  FFMA R61, R13, R19, R16 ;  /* 0x000000130d3d7223 */ /* 0x000fe20000000010 */
[C---:B---3--:R-:W-:Y:S01]  /*2aa0*/  FFMA R39, R23.reuse, R21, R44 ;  /* 0x0000001517277223 */ /* 0x048fe2000000002c */
[C---:B------:R-:W-:Y:S01]  /*2ab0*/  FFMA R45, R23.reuse, R14, R45 ;  /* 0x0000000e172d7223 */ /* 0x040fe2000000002d */
[----:B------:R-:W-:Y:S01]  /*2ac0*/  FFMA R44, R23, R36, R41 ;  /* 0x00000024172c7223 */ /* 0x000fe20000000029 */
        /* <DEDUP_REMOVED lines=11> */
[----:B------:R-:W3:Y:S01]  /*2b80*/  LDS R87, [R33+0x800] ;  /* 0x0008000021577984 */ /* 0x000ee20000000800 */
[C---:B-1----:R-:W-:Y:S01]  /*2b90*/  FFMA R23, R15.reuse, R35, R88 ;  /* 0x000000230f177223 */ /* 0x042fe20000000058 */
[C---:B------:R-:W-:Y:S01]  /*2ba0*/  FFMA R88, R15.reuse, R36, R45 ;  /* 0x000000240f587223 */ /* 0x040fe2000000002d */
[C---:B------:R-:W-:Y:S01]  /*2bb0*/  FFMA R65, R15.reuse, R57, R44 ;  /* 0x000000390f417223 */ /* 0x040fe2000000002c */
[C---:B------:R-:W-:Y:S01]  /*2bc0*/  FFMA R82, R15.reuse, R26, R25 ;  /* 0x0000001a0f527223 */ /* 0x040fe20000000019 */
[----:B------:R-:W-:Y:S01]  /*2bd0*/  LDS R66, [R34+0x200] ;  /* 0x0002000022427984 */ /* 0x000fe20000000800 */
[C---:B------:R-:W-:Y:S01]  /*2be0*/  FFMA R63, R15.reuse, R12, R39 ;  /* 0x0000000c0f3f7223 */ /* 0x040fe20000000027 */
[C---:B------:R-:W-:Y:S01]  /*2bf0*/  FFMA R25, R15.reuse, R43, R40 ;  /* 0x0000002b0f197223 */ /* 0x040fe20000000028 */
[C---:B------:R-:W-:Y:S01]  /*2c00*/  FFMA R18, R15.reuse, R42, R41 ;  /* 0x0000002a0f127223 */ /* 0x040fe20000000029 */
[----:B------:R-:W1:Y:S01]  /*2c10*/  LDS.64 R44, [R5+UR5] ;  /* 0x00000005052c7984 */ /* 0x000e620008000a00 */
[C---:B------:R-:W-:Y:S01]  /*2c20*/  FFMA R39, R15.reuse, R24, R47 ;  /* 0x000000180f277223 */ /* 0x040fe2000000002f */
[CC--:B------:R-:W-:Y:S01]  /*2c30*/  FFMA R53, R15.reuse, R21.reuse, R64 ;  /* 0x000000150f357223 */ /* 0x0c0fe20000000040 */
[-C--:B------:R-:W-:Y:S01]  /*2c40*/  FFMA R50, R15, R38.reuse, R123 ;  /* 0x000000260f327223 */ /* 0x080fe2000000007b */
[----:B------:R-:W4:Y:S01]  /*2c50*/  LDS R78, [R33+0x880] ;  /* 0x00088000214e7984 */ /* 0x000f220000000800 */
[C---:B0-----:R-:W-:Y:S01]  /*2c60*/  FFMA R80, R51.reuse, R38, R89 ;  /* 0x0000002633507223 */ /* 0x041fe20000000059 */
[----:B------:R-:W-:Y:S01]  /*2c70*/  FFMA R123, R51, R21, R54 ;  /* 0x00000015337b7223 */ /* 0x000fe20000000036 */
[-C--:B--2---:R-:W-:Y:S01]  /*2c80*/  FFMA R89, R37, R14.reuse, R49 ;  /* 0x0000000e25597223 */ /* 0x084fe20000000031 */
[----:B------:R-:W0:Y:S01]  /*2c90*/  LDS R40, [R5+UR5+0x24] ;  /* 0x0000240505287984 */ /* 0x000e220008000800 */
[----:B------:R-:W-:Y:S01]  /*2ca0*/  FFMA R91, R15, R14, R91 ;  /* 0x0000000e0f5b7223 */ /* 0x000fe2000000005b */
[C---:B------:R-:W-:Y:S01]  /*2cb0*/  FFMA R84, R51.reuse, R26, R23 ;  /* 0x0000001a33547223 */ /* 0x040fe20000000017 */
[CC--:B------:R-:W-:Y:S01]  /*2cc0*/  FFMA R23, R51.reuse, R24.reuse, R63 ;  /* 0x0000001833177223 */ /* 0x0c0fe2000000003f */
[----:B------:R-:W2:Y:S01]  /*2cd0*/  LDS R41, [R5+UR5+0x264] ;  /* 0x0002640505297984 */ /* 0x000ea20008000800 */
[----:B------:R-:W-:Y:S01]  /*2ce0*/  FFMA R83, R90, R24, R83 ;  /* 0x000000185a537223 */ /* 0x000fe20000000053 */
[C---:B------:R-:W-:Y:S01]  /*2cf0*/  FFMA R63, R51.reuse, R57, R88 ;  /* 0x00000039333f7223 */ /* 0x040fe20000000058 */
[----:B------:R-:W-:Y:S01]  /*2d00*/  FFMA R90, R51, R36, R91 ;  /* 0x00000024335a7223 */ /* 0x000fe2000000005b */
[----:B------:R-:W5:Y:S01]  /*2d10*/  LDS.64 R46, [R5+UR5+0x240] ;  /* 0x00024005052e7984 */ /* 0x000f620008000a00 */
[-C--:B------:R-:W-:Y:S01]  /*2d20*/  FFMA R88, R37, R19.reuse, R80 ;  /* 0x0000001325587223 */ /* 0x080fe20000000050 */
[----:B------:R-:W-:Y:S01]  /*2d30*/  FFMA R16, R15, R19, R16 ;  /* 0x000000130f107223 */ /* 0x000fe20000000010 */
[C---:B------:R-:W-:Y:S01]  /*2d40*/  FFMA R61, R51.reuse, R35, R58 ;  /* 0x00000023333d7223 */ /* 0x040fe2000000003a */
[----:B------:R-:W5:Y:S01]  /*2d50*/  LDS R64, [R34+0x280] ;  /* 0x0002800022407984 */ /* 0x000f620000000800 */
[C---:B------:R-:W-:Y:S01]  /*2d60*/  FFMA R125, R51.reuse, R14, R59 ;  /* 0x0000000e337d7223 */ /* 0x040fe2000000003b */
[C---:B------:R-:W-:Y:S01]  /*2d70*/  FFMA R86, R51.reuse, R12, R53 ;  /* 0x0000000c33567223 */ /* 0x040fe20000000035 */
[C---:B------:R-:W-:Y:S01]  /*2d80*/  FFMA R98, R51.reuse, R19, R50 ;  /* 0x0000001333627223 */ /* 0x040fe20000000032 */
[----:B------:R-:W5:Y:S01]  /*2d90*/  LDS R54, [R34+0x300] ;  /* 0x0003000022367984 */ /* 0x000f620000000800 */
[C---:B------:R-:W-:Y:S01]  /*2da0*/  FFMA R15, R51.reuse, R43, R82 ;  /* 0x0000002b330f7223 */ /* 0x040fe20000000052 */
[----:B------:R-:W-:Y:S01]  /*2db0*/  FFMA R16, R51, R42, R16 ;  /* 0x0000002a33107223 */ /* 0x000fe20000000010 */
[C---:B------:R-:W-:Y:S01]  /*2dc0*/  FFMA R58, R37.reuse, R35, R52 ;  /* 0x00000023253a7223 */ /* 0x040fe20000000034 */
[----:B------:R-:W5:Y:S01]  /*2dd0*/  LDS R49, [R5+UR5+0x8] ;  /* 0x0000080505317984 */ /* 0x000f620008000800 */
[C---:B------:R-:W-:Y:S01]  /*2de0*/  FFMA R59, R37.reuse, R21, R60 ;  /* 0x00000015253b7223 */ /* 0x040fe2000000003c */
[C---:B------:R-:W-:Y:S01]  /*2df0*/  FFMA R38, R37.reuse, R38, R55 ;  /* 0x0000002625267223 */ /* 0x040fe20000000037 */
[C---:B------:R-:W-:Y:S01]  /*2e00*/  FFMA R60, R37.reuse, R26, R61 ;  /* 0x0000001a253c7223 */ /* 0x040fe2000000003d */
[----:B------:R-:W5:Y:S01]  /*2e10*/  LDS R91, [R5+UR5+0x248] ;  /* 0x00024805055b7984 */ /* 0x000f620008000800 */
[----:B------:R-:W-:Y:S01]  /*2e20*/  FFMA R82, R37, R36, R125 ;  /* 0x0000002425527223 */ /* 0x000fe2000000007d */
[----:B---3--:R-:W-:Y:S01]  /*2e30*/  FFMA R55, R87, R26, R58 ;  /* 0x0000001a57377223 */ /* 0x008fe2000000003a */
[-C--:B------:R-:W-:Y:S01]  /*2e40*/  FFMA R123, R37, R12.reuse, R123 ;  /* 0x0000000c257b7223 */ /* 0x080fe2000000007b */
[----:B------:R-:W3:Y:S01]  /*2e50*/  LDS R80, [R34+0x380] ;  /* 0x0003800022507984 */ /* 0x000ee20000000800 */
[C---:B------:R-:W-:Y:S01]  /*2e60*/  FFMA R125, R87.reuse, R12, R59 ;  /* 0x0000000c577d7223 */ /* 0x040fe2000000003b */
[C---:B------:R-:W-:Y:S01]  /*2e70*/  FFMA R36, R87.reuse, R36, R89 ;  /* 0x0000002457247223 */ /* 0x040fe20000000059 */
[----:B------:R-:W-:Y:S01]  /*2e80*/  FFMA R89, R87, R19, R38 ;  /* 0x0000001357597223 */ /* 0x000fe20000000026 */
[----:B------:R-:W3:Y:S01]  /*2e90*/  LDS.64 R50, [R5+UR5+0x28] ;  /* 0x0000280505327984 */ /* 0x000ee20008000a00 */
[----:B-1----:R-:W-:Y:S01]  /*2ea0*/  FFMA R26, R66, R44, R17 ;  /* 0x0000002c421a7223 */ /* 0x002fe20000000011 */
[-C--:B------:R-:W-:Y:S01]  /*2eb0*/  FFMA R21, R37, R43.reuse, R84 ;  /* 0x0000002b25157223 */ /* 0x080fe20000000054 */
[----:B------:R-:W-:Y:S01]  /*2ec0*/  FFMA R19, R87, R43, R60 ;  /* 0x0000002b57137223 */ /* 0x000fe2000000003c */
[----:B------:R-:W1:Y:S01]  /*2ed0*/  LDS.64 R52, [R5+UR5+0x268] ;  /* 0x0002680505347984 */ /* 0x000e620008000a00 */
[C---:B------:R-:W-:Y:S01]  /*2ee0*/  FFMA R35, R37.reuse, R24, R86 ;  /* 0x0000001825237223 */ /* 0x040fe20000000056 */
[C---:B------:R-:W-:Y:S01]  /*2ef0*/  FFMA R61, R37.reuse, R57, R90 ;  /* 0x00000039253d7223 */ /* 0x040fe2000000005a */
[----:B------:R-:W-:Y:S01]  /*2f00*/  FFMA R14, R37, R42, R98 ;  /* 0x0000002a250e7223 */ /* 0x000fe20000000062 */
[----:B----4-:R-:W-:Y:S01]  /*2f10*/  FFMA R43, R78, R43, R55 ;  /* 0x0000002b4e2b7223 */ /* 0x010fe20000000037 */
[----:B0-----:R-:W-:Y:S01]  /*2f20*/  FFMA R29, R66, R40, R29 ;  /* 0x00000028421d7223 */ /* 0x001fe2000000001d */
[CC--:B------:R-:W-:Y:S01]  /*2f30*/  FFMA R37, R87.reuse, R24.reuse, R123 ;  /* 0x0000001857257223 */ /* 0x0c0fe2000000007b */
[----:B------:R-:W-:Y:S01]  /*2f40*/  FFMA R55, R78, R24, R125 ;  /* 0x000000184e377223 */ /* 0x000fe2000000007d */
[C---:B--2---:R-:W-:Y:S01]  /*2f50*/  FFMA R17, R66.reuse, R41, R22 ;  /* 0x0000002942117223 */ /* 0x044fe20000000016 */
[----:B------:R-:W0:Y:S01]  /*2f60*/  LDS R24, [R34+0x400] ;  /* 0x0004000022187984 */ /* 0x000e220000000800 */
[CC--:B------:R-:W-:Y:S01]  /*2f70*/  FFMA R59, R87.reuse, R57.reuse, R82 ;  /* 0x00000039573b7223 */ /* 0x0c0fe20000000052 */
[----:B------:R-:W-:Y:S01]  /*2f80*/  FFMA R12, R87, R42, R88 ;  /* 0x0000002a570c7223 */ /* 0x000fe20000000058 */
[----:B-----5:R-:W-:Y:S01]  /*2f90*/  FFMA R66, R66, R46, R73 ;  /* 0x0000002e42427223 */ /* 0x020fe20000000049 */
[C---:B------:R-:W-:Y:S01]  /*2fa0*/  FFMA R57, R78.reuse, R57, R36 ;  /* 0x000000394e397223 */ /* 0x040fe20000000024 */
[----:B------:R-:W-:Y:S01]  /*2fb0*/  FFMA R42, R78, R42, R89 ;  /* 0x0000002a4e2a7223 */ /* 0x000fe20000000059 */
[C---:B------:R-:W-:Y:S01]  /*2fc0*/  FFMA R73, R64.reuse, R41, R28 ;  /* 0x0000002940497223 */ /* 0x040fe2000000001c */
[----:B------:R-:W-:Y:S01]  /*2fd0*/  FFMA R28, R64, R45, R26 ;  /* 0x0000002d401c7223 */ /* 0x000fe2000000001a */
[-C--:B------:R-:W-:Y:S01]  /*2fe0*/  FFMA R36, R46, R64.reuse, R83 ;  /* 0x000000402e247223 */ /* 0x080fe20000000053 */
[----:B------:R-:W2:Y:S01]  /*2ff0*/  LDS R26, [R34+0x480] ;  /* 0x00048000221a7984 */ /* 0x000ea20000000800 */
[----:B------:R-:W-:Y:S01]  /*3000*/  FFMA R22, R44, R64, R81 ;  /* 0x000000402c167223 */ /* 0x000fe20000000051 */
[----:B------:R-:W-:Y:S01]  /*3010*/  FFMA R85, R64, R40, R85 ;  /* 0x0000002840557223 */ /* 0x000fe20000000055 */
[-C--:B------:R-:W-:Y:S01]  /*3020*/  FFMA R36, R54, R47.reuse, R36 ;  /* 0x0000002f36247223 */ /* 0x080fe20000000024 */
[----:B------:R-:W-:Y:S01]  /*3030*/  FFMA R66, R64, R47, R66 ;  /* 0x0000002f40427223 */ /* 0x000fe20000000042 */
[----:B------:R-:W-:Y:S01]  /*3040*/  FFMA R89, R54, R49, R28 ;  /* 0x0000003136597223 */ /* 0x000fe2000000001c */
[-C--:B------:R-:W-:Y:S01]  /*3050*/  FFMA R38, R44, R54.reuse, R103 ;  /* 0x000000362c267223 */ /* 0x080fe20000000067 */
[----:B------:R-:W4:Y:S01]  /*3060*/  LDS R28, [R34+0x500] ;  /* 0x00050000221c7984 */ /* 0x000f220000000800 */
[----:B------:R-:W-:Y:S01]  /*3070*/  FFMA R58, R46, R54, R105 ;  /* 0x000000362e3a7223 */ /* 0x000fe20000000069 */
[C---:B------:R-:W-:Y:S01]  /*3080*/  FFMA R107, R54.reuse, R40, R107 ;  /* 0x00000028366b7223 */ /* 0x040fe2000000006b */
[-C--:B------:R-:W-:Y:S01]  /*3090*/  FFMA R87, R54, R91.reuse, R66 ;  /* 0x0000005b36577223 */ /* 0x080fe20000000042 */
[----:B---3--:R-:W-:Y:S01]  /*30a0*/  FFMA R83, R80, R91, R36 ;  /* 0x0000005b50537223 */ /* 0x008fe20000000024 */
[----:B------:R-:W-:Y:S01]  /*30b0*/  FFMA R71, R44, R80, R71 ;  /* 0x000000502c477223 */ /* 0x000fe20000000047 */
[----:B------:R-:W3:Y:S01]  /*30c0*/  LDS R36, [R34+0x580] ;  /* 0x0005800022247984 */ /* 0x000ee20000000800 */
[----:B------:R-:W-:Y:S01]  /*30d0*/  FFMA R111, R80, R40, R111 ;  /* 0x00000028506f7223 */ /* 0x000fe2000000006f */
[-C--:B------:R-:W-:Y:S01]  /*30e0*/  FFMA R86, R64, R50.reuse, R29 ;  /* 0x0000003240567223 */ /* 0x080fe2000000001d */
[----:B------:R-:W-:Y:S01]  /*30f0*/  FFMA R82, R54, R50, R85 ;  /* 0x0000003236527223 */ /* 0x000fe20000000055 */
[C---:B------:R-:W-:Y:S01]  /*3100*/  FFMA R29, R80.reuse, R41, R48 ;  /* 0x00000029501d7223 */ /* 0x040fe20000000030 */
[----:B------:R-:W-:Y:S01]  /*3110*/  FFMA R38, R80, R45, R38 ;  /* 0x0000002d50267223 */ /* 0x000fe20000000026 */
[-C--:B-1----:R-:W-:Y:S01]  /*3120*/  FFMA R64, R64, R52.reuse, R17 ;  /* 0x0000003440407223 */ /* 0x082fe20000000011 */
        /* <DEDUP_REMOVED lines=8> */
[-C--:B------:R-:W-:Y:S01]  /*31b0*/  FFMA R82, R80, R51.reuse, R82 ;  /* 0x0000003350527223 */ /* 0x080fe20000000052 */
[C---:B------:R-:W-:Y:S01]  /*31c0*/  FFMA R86, R54.reuse, R51, R86 ;  /* 0x0000003336567223 */ /* 0x040fe20000000056 */
[-C--:B------:R-:W-:Y:S01]  /*31d0*/  FFMA R84, R54, R53.reuse, R64 ;  /* 0x0000003536547223 */ /* 0x080fe20000000040 */
[----:B------:R-:W-:Y:S01]  /*31e0*/  FFMA R80, R80, R53, R60 ;  /* 0x0000003550507223 */ /* 0x000fe2000000003c */
[-C--:B0-----:R-:W-:Y:S01]  /*31f0*/  FFMA R17, R44, R24.reuse, R79 ;  /* 0x000000182c117223 */ /* 0x081fe2000000004f */
[-C--:B------:R-:W-:Y:S01]  /*3200*/  FFMA R60, R46, R24.reuse, R113 ;  /* 0x000000182e3c7223 */ /* 0x080fe20000000071 */
[-C--:B------:R-:W-:Y:S01]  /*3210*/  FFMA R115, R40, R24.reuse, R115 ;  /* 0x0000001828737223 */ /* 0x080fe20000000073 */
        /* <DEDUP_REMOVED lines=9> */
[-C--:B--2---:R-:W-:Y:S01]  /*32b0*/  FFMA R56, R46, R26.reuse, R119 ;  /* 0x0000001a2e387223 */ /* 0x084fe20000000077 */
[----:B------:R-:W0:Y:S01]  /*32c0*/  LDS R24, [R34+0x600] ;  /* 0x0006000022187984 */ /* 0x000e220000000800 */
[----:B------:R-:W-:Y:S01]  /*32d0*/  FFMA R58, R26, R45, R17 ;  /* 0x0000002d1a3a7223 */ /* 0x000fe20000000011 */
[-C--:B------:R-:W-:Y:S01]  /*32e0*/  FFMA R103, R41, R26.reuse, R62 ;  /* 0x0000001a29677223 */ /* 0x080fe2000000003e */
[-C--:B------:R-:W-:Y:S01]  /*32f0*/  FFMA R17, R49, R26.reuse, R30 ;  /* 0x0000001a31117223 */ /* 0x080fe2000000001e */
[----:B------:R-:W1:Y:S01]  /*3300*/  LDS R38, [R34+0x680] ;  /* 0x0006800022267984 */ /* 0x000e620000000800 */
[----:B----4-:R-:W-:Y:S01]  /*3310*/  FFMA R64, R28, R47, R56 ;  /* 0x0000002f1c407223 */ /* 0x010fe20000000038 */
[----:B------:R-:W-:Y:S01]  /*3320*/  FFMA R30, R26, R53, R54 ;  /* 0x000000351a1e7223 */ /* 0x000fe20000000036 */
[-C--:B------:R-:W-:Y:S01]  /*3330*/  FFMA R29, R91, R26.reuse, R22 ;  /* 0x0000001a5b1d7223 */ /* 0x080fe20000000016 */
[----:B------:R-:W2:Y:S01]  /*3340*/  LDS R56, [R34+0x700] ;  /* 0x0007000022387984 */ /* 0x000ea20000000800 */
[-C--:B------:R-:W-:Y:S01]  /*3350*/  FFMA R117, R44, R26.reuse, R117 ;  /* 0x0000001a2c757223 */ /* 0x080fe20000000075 */
[-C--:B------:R-:W-:Y:S01]  /*3360*/  FFMA R121, R40, R26.reuse, R121 ;  /* 0x0000001a28797223 */ /* 0x080fe20000000079 */
[----:B------:R-:W-:Y:S01]  /*3370*/  FFMA R60, R26, R47, R60 ;  /* 0x0000002f1a3c7223 */ /* 0x000fe2000000003c */
[----:B------:R-:W4:Y:S01]  /*3380*/  LDS R54, [R34+0x780] ;  /* 0x0007800022367984 */ /* 0x000f220000000800 */
[-C--:B------:R-:W-:Y:S01]  /*3390*/  FFMA R115, R50, R26.reuse, R115 ;  /* 0x0000001a32737223 */ /* 0x080fe20000000073 */
[----:B------:R-:W-:Y:S01]  /*33a0*/  FFMA R66, R52, R26, R73 ;  /* 0x0000001a34427223 */ /* 0x000fe20000000049 */
[----:B------:R-:W-:Y:S01]  /*33b0*/  FFMA R22, R26, R51, R111 ;  /* 0x000000331a167223 */ /* 0x000fe2000000006f */
[-C--:B------:R-:W-:Y:S01]  /*33c0*/  FFMA R71, R44, R28.reuse, R13 ;  /* 0x0000001c2c477223 */ /* 0x080fe2000000000d */
[-C--:B------:R-:W-:Y:S01]  /*33d0*/  FFMA R26, R46, R28.reuse, R27 ;  /* 0x0000001c2e1a7223 */ /* 0x080fe2000000001b */
[-C--:B------:R-:W-:Y:S01]  /*33e0*/  FFMA R90, R52, R28.reuse, R103 ;  /* 0x0000001c345a7223 */ /* 0x080fe20000000067 */
[-C--:B------:R-:W-:Y:S01]  /*33f0*/  FFMA R13, R49, R28.reuse, R58 ;  /* 0x0000001c310d7223 */ /* 0x080fe2000000003a */
[-C--:B------:R-:W-:Y:S01]  /*3400*/  FFMA R73, R40, R28.reuse, R67 ;  /* 0x0000001c28497223 */ /* 0x080fe20000000043 */
[----:B------:R-:W5:Y:S01]  /*3410*/  LDS R58, [R34+0x800] ;  /* 0x00080000223a7984 */ /* 0x000f620000000800 */
[C---:B---3--:R-:W-:Y:S01]  /*3420*/  FFMA R88, R36.reuse, R47, R26 ;  /* 0x0000002f24587223 */ /* 0x048fe2000000001a */
[----:B------:R-:W-:Y:S01]  /*3430*/  FFMA R26, R36, R53, R90 ;  /* 0x00000035241a7223 */ /* 0x000fe2000000005a */
[-C--:B------:R-:W-:Y:S01]  /*3440*/  FFMA R105, R41, R28.reuse, R20 ;  /* 0x0000001c29697223 */ /* 0x080fe20000000014 */
[----:B------:R-:W3:Y:S01]  /*3450*/  LDS R90, [R34+0x880] ;  /* 0x00088000225a7984 */ /* 0x000ee20000000800 */
[----:B------:R-:W-:Y:S01]  /*3460*/  FFMA R62, R28, R45, R117 ;  /* 0x0000002d1c3e7223 */ /* 0x000fe20000000075 */
[-C--:B------:R-:W-:Y:S01]  /*3470*/  FFMA R121, R50, R28.reuse, R121 ;  /* 0x0000001c32797223 */ /* 0x080fe20000000079 */
[----:B------:R-:W-:Y:S01]  /*3480*/  FFMA R27, R91, R28, R60 ;  /* 0x0000001c5b1b7223 */ /* 0x000fe2000000003c */
[C---:B------:R-:W-:Y:S01]  /*3490*/  FFMA R20, R28.reuse, R51, R115 ;  /* 0x000000331c147223 */ /* 0x040fe20000000073 */
[----:B------:R-:W-:Y:S01]  /*34a0*/  FFMA R28, R28, R53, R66 ;  /* 0x000000351c1c7223 */ /* 0x000fe20000000042 */
[-C--:B------:R-:W-:Y:S01]  /*34b0*/  FFMA R67, R44, R36.reuse, R25 ;  /* 0x000000242c437223 */ /* 0x080fe20000000019 */
[-C--:B------:R-:W-:Y:S01]  /*34c0*/  FFMA R60, R46, R36.reuse, R39 ;  /* 0x000000242e3c7223 */ /* 0x080fe20000000027 */
[-C--:B------:R-:W-:Y:S01]  /*34d0*/  FFMA R65, R40, R36.reuse, R65 ;  /* 0x0000002428417223 */ /* 0x080fe20000000041 */
[-C--:B------:R-:W-:Y:S01]  /*34e0*/  FFMA R103, R41, R36.reuse, R18 ;  /* 0x0000002429677223 */ /* 0x080fe20000000012 */
[----:B------:R-:W-:Y:S01]  /*34f0*/  FFMA R66, R36, R45, R71 ;  /* 0x0000002d24427223 */ /* 0x000fe20000000047 */
[-C--:B------:R-:W-:Y:S01]  /*3500*/  FFMA R73, R50, R36.reuse, R73 ;  /* 0x0000002432497223 */ /* 0x080fe20000000049 */
[-C--:B------:R-:W-:Y:S01]  /*3510*/  FFMA R98, R52, R36.reuse, R105 ;  /* 0x0000002434627223 */ /* 0x080fe20000000069 */
[-C--:B------:R-:W-:Y:S01]  /*3520*/  FFMA R39, R49, R36.reuse, R62 ;  /* 0x0000002431277223 */ /* 0x080fe2000000003e */
[----:B------:R-:W-:Y:S01]  /*3530*/  FFMA R25, R91, R36, R64 ;  /* 0x000000245b197223 */ /* 0x000fe20000000040 */
[----:B------:R-:W-:Y:S01]  /*3540*/  FFMA R18, R36, R51, R121 ;  /* 0x0000003324127223 */ /* 0x000fe20000000079 */
[-C--:B0-----:R-:W-:Y:S01]  /*3550*/  FFMA R71, R44, R24.reuse, R15 ;  /* 0x000000182c477223 */ /* 0x081fe2000000000f */
[-C--:B------:R-:W-:Y:S01]  /*3560*/  FFMA R64, R46, R24.reuse, R23 ;  /* 0x000000182e407223 */ /* 0x080fe20000000017 */
[-C--:B------:R-:W-:Y:S01]  /*3570*/  FFMA R105, R40, R24.reuse, R63 ;  /* 0x0000001828697223 */ /* 0x080fe2000000003f */
[-C--:B------:R-:W-:Y:S01]  /*3580*/  FFMA R107, R41, R24.reuse, R16 ;  /* 0x00000018296b7223 */ /* 0x080fe20000000010 */
[C---:B------:R-:W-:Y:S01]  /*3590*/  FFMA R36, R24.reuse, R45, R67 ;  /* 0x0000002d18247223 */ /* 0x040fe20000000043 */
[----:B------:R-:W-:Y:S01]  /*35a0*/  FFMA R60, R24, R47, R60 ;  /* 0x0000002f183c7223 */ /* 0x000fe2000000003c */
[-C--:B------:R-:W-:Y:S01]  /*35b0*/  FFMA R65, R50, R24.reuse, R65 ;  /* 0x0000001832417223 */ /* 0x080fe20000000041 */
[-C--:B------:R-:W-:Y:S01]  /*35c0*/  FFMA R62, R52, R24.reuse, R103 ;  /* 0x00000018343e7223 */ /* 0x080fe20000000067 */
[-C--:B------:R-:W-:Y:S01]  /*35d0*/  FFMA R15, R49, R24.reuse, R66 ;  /* 0x00000018310f7223 */ /* 0x080fe20000000042 */
[----:B------:R-:W-:Y:S01]  /*35e0*/  FFMA R16, R24, R51, R73 ;  /* 0x0000003318107223 */ /* 0x000fe20000000049 */
[----:B------:R-:W-:Y:S01]  /*35f0*/  FFMA R23, R91, R24, R88 ;  /* 0x000000185b177223 */ /* 0x000fe20000000058 */
[-C--:B-1----:R-:W-:Y:S01]  /*3600*/  FFMA R63, R44, R38.reuse, R21 ;  /* 0x000000262c3f7223 */ /* 0x082fe20000000015 */
[-C--:B------:R-:W-:Y:S01]  /*3610*/  FFMA R66, R46, R38.reuse, R35 ;  /* 0x000000262e427223 */ /* 0x080fe20000000023 */
[-C--:B------:R-:W-:Y:S01]  /*3620*/  FFMA R67, R40, R38.reuse, R61 ;  /* 0x0000002628437223 */ /* 0x080fe2000000003d */
[-C--:B------:R-:W-:Y:S01]  /*3630*/  FFMA R73, R41, R38.reuse, R14 ;  /* 0x0000002629497223 */ /* 0x080fe2000000000e */
[----:B------:R-:W-:Y:S01]  /*3640*/  FFMA R24, R24, R53, R98 ;  /* 0x0000003518187223 */ /* 0x000fe20000000062 */
[C---:B------:R-:W-:Y:S01]  /*3650*/  FFMA R88, R38.reuse, R45, R71 ;  /* 0x0000002d26587223 */ /* 0x040fe20000000047 */
[----:B------:R-:W-:Y:S01]  /*3660*/  FFMA R64, R38, R47, R64 ;  /* 0x0000002f26407223 */ /* 0x000fe20000000040 */
[-C--:B------:R-:W-:Y:S01]  /*3670*/  FFMA R105, R50, R38.reuse, R105 ;  /* 0x0000002632697223 */ /* 0x080fe20000000069 */
[-C--:B------:R-:W-:Y:S01]  /*3680*/  FFMA R98, R52, R38.reuse, R107 ;  /* 0x0000002634627223 */ /* 0x080fe2000000006b */
[-C--:B------:R-:W-:Y:S01]  /*3690*/  FFMA R35, R49, R38.reuse, R36 ;  /* 0x0000002631237223 */ /* 0x080fe20000000024 */
[----:B------:R-:W-:Y:S01]  /*36a0*/  FFMA R21, R91, R38, R60 ;  /* 0x000000265b157223 */ /* 0x000fe2000000003c */
[C---:B------:R-:W-:Y:S01]  /*36b0*/  FFMA R14, R38.reuse, R51, R65 ;  /* 0x00000033260e7223 */ /* 0x040fe20000000041 */
[----:B------:R-:W-:Y:S01]  /*36c0*/  FFMA R38, R38, R53, R62 ;  /* 0x0000003526267223 */ /* 0x000fe2000000003e */
[-C--:B--2---:R-:W-:Y:S01]  /*36d0*/  FFMA R61, R44, R56.reuse, R19 ;  /* 0x000000382c3d7223 */ /* 0x084fe20000000013 */
[-C--:B------:R-:W-:Y:S01]  /*36e0*/  FFMA R60, R46, R56.reuse, R37 ;  /* 0x000000382e3c7223 */ /* 0x080fe20000000025 */
[-C--:B------:R-:W-:Y:S01]  /*36f0*/  FFMA R65, R40, R56.reuse, R59 ;  /* 0x0000003828417223 */ /* 0x080fe2000000003b */
[CC--:B------:R-:W-:Y:S01]  /*3700*/  FFMA R71, R41.reuse, R56.reuse, R12 ;  /* 0x0000003829477223 */ /* 0x0c0fe2000000000c */
[C---:B------:R-:W-:Y:S01]  /*3710*/  FFMA R62, R56.reuse, R45, R63 ;  /* 0x0000002d383e7223 */ /* 0x040fe2000000003f */
[----:B------:R-:W-:Y:S01]  /*3720*/  FFMA R66, R56, R47, R66 ;  /* 0x0000002f38427223 */ /* 0x000fe20000000042 */
[-C--:B------:R-:W-:Y:S01]  /*3730*/  FFMA R67, R50, R56.reuse, R67 ;  /* 0x0000003832437223 */ /* 0x080fe20000000043 */
[----:B------:R-:W-:Y:S01]  /*3740*/  FFMA R100, R52, R56, R73 ;  /* 0x0000003834647223 */ /* 0x000fe20000000049 */
[-C--:B----4-:R-:W-:Y:S01]  /*3750*/  FFMA R59, R44, R54.reuse, R43 ;  /* 0x000000362c3b7223 */ /* 0x090fe2000000002b */
[-C--:B------:R-:W-:Y:S01]  /*3760*/  FFMA R46, R46, R54.reuse, R55 ;  /* 0x000000362e2e7223 */ /* 0x080fe20000000037 */
[-C--:B------:R-:W-:Y:S01]  /*3770*/  FFMA R57, R40, R54.reuse, R57 ;  /* 0x0000003628397223 */ /* 0x080fe20000000039 */
[----:B------:R-:W-:Y:S01]  /*3780*/  FFMA R55, R41, R54, R42 ;  /* 0x0000003629377223 */ /* 0x000fe2000000002a */
[-C--:B------:R-:W-:Y:S01]  /*3790*/  FFMA R19, R91, R56.reuse, R64 ;  /* 0x000000385b137223 */ /* 0x080fe20000000040 */
[C---:B------:R-:W-:Y:S01]  /*37a0*/  FFMA R37, R49.reuse, R56, R88 ;  /* 0x0000003831257223 */ /* 0x040fe20000000058 */
[C---:B------:R-:W-:Y:S01]  /*37b0*/  FFMA R12, R56.reuse, R51, R105 ;  /* 0x00000033380c7223 */ /* 0x040fe20000000069 */
        /* <DEDUP_REMOVED lines=9> */
[C---:B-----5:R-:W-:Y:S01]  /*3850*/  FFMA R54, R58.reuse, R45, R59 ;  /* 0x0000002d3a367223 */ /* 0x060fe2000000003b */
[----:B------:R-:W-:Y:S01]  /*3860*/  FFMA R56, R58, R47, R46 ;  /* 0x0000002f3a387223 */ /* 0x000fe2000000002e */
[-C--:B------:R-:W-:Y:S01]  /*3870*/  FFMA R57, R50, R58.reuse, R57 ;  /* 0x0000003a32397223 */ /* 0x080fe20000000039 */
[-C--:B------:R-:W-:Y:S01]  /*3880*/  FFMA R52, R52, R58.reuse, R55 ;  /* 0x0000003a34347223 */ /* 0x080fe20000000037 */
[-C--:B------:R-:W-:Y:S01]  /*3890*/  FFMA R45, R49, R58.reuse, R44 ;  /* 0x0000003a312d7223 */ /* 0x080fe2000000002c */
[----:B------:R-:W-:Y:S01]  /*38a0*/  FFMA R47, R91, R58, R60 ;  /* 0x0000003a5b2f7223 */ /* 0x000fe2000000003c */
[-C--:B---3--:R-:W-:Y:S01]  /*38b0*/  FFMA R49, R49, R90.reuse, R54 ;  /* 0x0000005a31317223 */ /* 0x088fe20000000036 */
[----:B------:R-:W-:Y:S01]  /*38c0*/  FFMA R91, R91, R90, R56 ;  /* 0x0000005a5b5b7223 */ /* 0x000fe20000000038 */
[-C--:B------:R-:W-:Y:S01]  /*38d0*/  FFMA R88, R90, R51.reuse, R57 ;  /* 0x000000335a587223 */ /* 0x080fe20000000039 */
[C---:B------:R-:W-:Y:S01]  /*38e0*/  FFMA R44, R58.reuse, R51, R65 ;  /* 0x000000333a2c7223 */ /* 0x040fe20000000041 */
[-C--:B------:R-:W-:Y:S01]  /*38f0*/  FFMA R46, R58, R53.reuse, R64 ;  /* 0x000000353a2e7223 */ /* 0x080fe20000000040 */
[----:B------:R-:W-:Y:S01]  /*3900*/  FFMA R90, R90, R53, R52 ;  /* 0x000000355a5a7223 */ /* 0x000fe20000000034 */
[----:B------:R-:W-:Y:S06]  /*3910*/  @P2 BRA `(.L_x_9) ;  /* 0xffffffcc008c2947 */ /* 0x000fec000383ffff */
[----:B------:R-:W0:Y:S01]  /*3920*/  S2R R3, SR_TID.X ;  /* 0x0000000000037919 */ /* 0x000e220000002100 */
[----:B------:R-:W1:Y:S01]  /*3930*/  LDC.64 R4, c[0x0][0x390] ;  /* 0x0000e400ff047b82 */ /* 0x000e620000000a00 */
[C---:B0-----:R-:W-:Y:S02]  /*3940*/  LOP3.LUT R6, R3.reuse, 0x1f, RZ, 0xc0, !PT ;  /* 0x0000001f03067812 */ /* 0x041fe400078ec0ff */
[----:B------:R-:W-:Y:S02]  /*3950*/  SHF.R.U32.HI R9, RZ, 0x6, R3 ;  /* 0x00000006ff097819 */ /* 0x000fe40000011603 */
[----:B------:R-:W-:-:S03]  /*3960*/  SHF.L.U32 R3, R3, 0x1a, RZ ;  /* 0x0000001a03037819 */ /* 0x000fc600000006ff */
[----:B------:R-:W-:Y:S01]  /*3970*/  IMAD R9, R9, 0x18800, R6 ;  /* 0x0001880009097824 */ /* 0x000fe200078e0206 */
[----:B------:R-:W-:-:S03]  /*3980*/  SHF.R.S32.HI R3, RZ, 0x1f, R3 ;  /* 0x0000001fff037819 */ /* 0x000fc60000011403 */
[----:B------:R-:W-:Y:S01]  /*3990*/  IMAD R9, R0, 0x188000, R9 ;  /* 0x0018800000097824 */ /* 0x000fe200078e0209 */
[----:B------:R-:W-:-:S04]  /*39a0*/  LOP3.LUT R3, R3, 0xe00, RZ, 0xc0, !PT ;  /* 0x00000e0003037812 */ /* 0x000fc800078ec0ff */
[----:B------:R-:W-:-:S04]  /*39b0*/  LEA R2, R2, R9, 0x5 ;  /* 0x0000000902027211 */ /* 0x000fc800078e28ff */
[----:B------:R-:W-:-:S05]  /*39c0*/  IADD3 R2, PT, PT, R3, R2, RZ ;  /* 0x0000000203027210 */ /* 0x000fca0007ffe0ff */
[----:B------:R-:W-:-:S04]  /*39d0*/  IMAD R7, R7, 0x1c00, R2 ;  /* 0x00001c0007077824 */ /* 0x000fc800078e0202 */
[----:B-1----:R-:W-:-:S05]  /*39e0*/  IMAD.WIDE.U32 R4, R7, 0x4, R4 ;  /* 0x0000000407047825 */ /* 0x002fca00078e0004 */
[----:B------:R-:W-:Y:S04]  /*39f0*/  STG.E desc[UR8][R4.64], R101 ;  /* 0x0000006504007986 */ /* 0x000fe8000c101908 */
        /* <DEDUP_REMOVED lines=62> */
[----:B------:R-:W-:Y:S01]  /*3de0*/  STG.E desc[UR8][R4.64+0x344480], R90 ;  /* 0x3444805a04007986 */ /* 0x000fe2000c101908 */
[----:B------:R-:W-:Y:S05]  /*3df0*/  EXIT ;  /* 0x000000000000794d */ /* 0x000fea0003800000 */
.L_x_10:
[----:B------:R-:W-:-:S00]  /*3e00*/  BRA `(.L_x_10) ;  /* 0xfffffffc00fc7947 */ /* 0x000fc0000383ffff */
[----:B------:R-:W-:-:S00]  /*3e10*/  NOP ;  /* 0x0000000000007918 */ /* 0x000fc00000000000 */
        /* <DEDUP_REMOVED lines=14> */
.L_x_11:


//--------------------- .nv.shared.candidate4     --------------------------
	.section	.nv.shared.candidate4,"aw",@nobits
	.sectionflags	@""
	.align	4
.nv.shared.candidate4:
	.zero		15232


//--------------------- .nv.shared.reserved.0     --------------------------
	.section	.nv.shared.reserved.0,"aw",@nobits
	.weak		__nv_reservedSMEM_offset_0_alias
	.size		__nv_reservedSMEM_offset_0_alias, 0, 64
	.other		__nv_reservedSMEM_offset_0_alias,@"STO_CUDA_RESERVED_SHARED STV_DEFAULT"
__nv_reservedSMEM_offset_0_alias:
	.zero		0
	.zero		64


//--------------------- .nv.constant0.candidate4  --------------------------
	.section	.nv.constant0.candidate4,"a",@progbits
	.sectionflags	@""
	.align	4
.nv.constant0.candidate4:
	.zero		920


//--------------------- SYMBOLS --------------------------

	.type		.nv.reservedSmem.offset0,@object
	.size		.nv.reservedSmem.offset0,0x4
	.type		.nv.reservedSmem.cap,@object
	.size		.nv.reservedSmem.cap,0x4
